//
// Generated by NVIDIA NVVM Compiler
//
// Compiler Build ID: CL-36424714
// Cuda compilation tools, release 13.0, V13.0.88
// Based on NVVM 20.0.0
//

.version 9.0
.target sm_100
.address_size 64

	// .globl	_Z6matmulPfS_S_mmmmmmm
.extern .func  (.param .b32 func_retval0) vprintf
(
	.param .b64 vprintf_param_0,
	.param .b64 vprintf_param_1
)
;
.global .align 1 .b8 $str[4] = {37, 102, 32};

.visible .entry _Z6matmulPfS_S_mmmmmmm(
	.param .u64 .ptr .align 1 _Z6matmulPfS_S_mmmmmmm_param_0,
	.param .u64 .ptr .align 1 _Z6matmulPfS_S_mmmmmmm_param_1,
	.param .u64 .ptr .align 1 _Z6matmulPfS_S_mmmmmmm_param_2,
	.param .u64 _Z6matmulPfS_S_mmmmmmm_param_3,
	.param .u64 _Z6matmulPfS_S_mmmmmmm_param_4,
	.param .u64 _Z6matmulPfS_S_mmmmmmm_param_5,
	.param .u64 _Z6matmulPfS_S_mmmmmmm_param_6,
	.param .u64 _Z6matmulPfS_S_mmmmmmm_param_7,
	.param .u64 _Z6matmulPfS_S_mmmmmmm_param_8,
	.param .u64 _Z6matmulPfS_S_mmmmmmm_param_9
)
{
	.reg .pred 	%p<12>;
	.reg .b32 	%r<10>;
	.reg .b32 	%f<55>;
	.reg .b64 	%rd<113>;

	ld.param.u64 	%rd32, [_Z6matmulPfS_S_mmmmmmm_param_0];
	ld.param.u64 	%rd33, [_Z6matmulPfS_S_mmmmmmm_param_1];
	ld.param.u64 	%rd26, [_Z6matmulPfS_S_mmmmmmm_param_2];
	ld.param.u64 	%rd27, [_Z6matmulPfS_S_mmmmmmm_param_3];
	ld.param.u64 	%rd28, [_Z6matmulPfS_S_mmmmmmm_param_4];
	ld.param.u64 	%rd29, [_Z6matmulPfS_S_mmmmmmm_param_5];
	ld.param.u64 	%rd34, [_Z6matmulPfS_S_mmmmmmm_param_6];
	ld.param.u64 	%rd30, [_Z6matmulPfS_S_mmmmmmm_param_7];
	ld.param.u64 	%rd31, [_Z6matmulPfS_S_mmmmmmm_param_9];
	cvta.to.global.u64 	%rd1, %rd33;
	cvta.to.global.u64 	%rd2, %rd32;
	mov.u32 	%r1, %ctaid.x;
	mov.u32 	%r2, %ntid.x;
	mov.u32 	%r3, %tid.x;
	mad.lo.s32 	%r4, %r1, %r2, %r3;
	cvt.s64.s32 	%rd3, %r4;
	mul.lo.s64 	%rd35, %rd31, %rd34;
	setp.le.u64 	%p1, %rd35, %rd3;
	@%p1 bra 	$L__BB0_16;
	or.b64  	%rd36, %rd3, %rd31;
	and.b64  	%rd37, %rd36, -4294967296;
	setp.ne.s64 	%p2, %rd37, 0;
	@%p2 bra 	$L__BB0_3;
	cvt.u32.u64 	%r5, %rd31;
	cvt.u32.u64 	%r6, %rd3;
	div.u32 	%r7, %r6, %r5;
	mul.lo.s32 	%r8, %r7, %r5;
	sub.s32 	%r9, %r6, %r8;
	cvt.u64.u32 	%rd106, %r7;
	cvt.u64.u32 	%rd107, %r9;
	bra.uni 	$L__BB0_4;
$L__BB0_3:
	div.u64 	%rd106, %rd3, %rd31;
	mul.lo.s64 	%rd38, %rd106, %rd31;
	sub.s64 	%rd107, %rd3, %rd38;
$L__BB0_4:
	cvt.s64.s32 	%rd10, %rd106;
	shl.b64 	%rd39, %rd107, 32;
	shr.s64 	%rd11, %rd39, 30;
	mad.lo.s64 	%rd40, %rd10, %rd29, %rd11;
	cvta.to.global.u64 	%rd41, %rd26;
	add.s64 	%rd12, %rd41, %rd40;
	setp.eq.s64 	%p3, %rd30, 0;
	@%p3 bra 	$L__BB0_16;
	mul.lo.s64 	%rd13, %rd10, %rd27;
	ld.global.f32 	%f52, [%rd12];
	and.b64  	%rd14, %rd30, 7;
	setp.lt.u64 	%p4, %rd30, 8;
	mov.b64 	%rd111, 0;
	@%p4 bra 	$L__BB0_8;
	and.b64  	%rd111, %rd30, -8;
	mov.b64 	%rd109, 0;
	mov.u64 	%rd108, %rd111;
$L__BB0_7:
	.pragma "nounroll";
	shl.b64 	%rd44, %rd109, 2;
	add.s64 	%rd45, %rd44, %rd13;
	add.s64 	%rd46, %rd2, %rd45;
	mad.lo.s64 	%rd47, %rd109, %rd28, %rd11;
	add.s64 	%rd48, %rd1, %rd47;
	ld.global.f32 	%f9, [%rd46];
	ld.global.f32 	%f10, [%rd48];
	fma.rn.f32 	%f11, %f9, %f10, %f52;
	st.global.f32 	[%rd12], %f11;
	add.s64 	%rd49, %rd48, %rd28;
	ld.global.f32 	%f12, [%rd46+4];
	ld.global.f32 	%f13, [%rd49];
	fma.rn.f32 	%f14, %f12, %f13, %f11;
	st.global.f32 	[%rd12], %f14;
	add.s64 	%rd50, %rd49, %rd28;
	ld.global.f32 	%f15, [%rd46+8];
	ld.global.f32 	%f16, [%rd50];
	fma.rn.f32 	%f17, %f15, %f16, %f14;
	st.global.f32 	[%rd12], %f17;
	add.s64 	%rd51, %rd50, %rd28;
	ld.global.f32 	%f18, [%rd46+12];
	ld.global.f32 	%f19, [%rd51];
	fma.rn.f32 	%f20, %f18, %f19, %f17;
	st.global.f32 	[%rd12], %f20;
	add.s64 	%rd52, %rd51, %rd28;
	ld.global.f32 	%f21, [%rd46+16];
	ld.global.f32 	%f22, [%rd52];
	fma.rn.f32 	%f23, %f21, %f22, %f20;
	st.global.f32 	[%rd12], %f23;
	add.s64 	%rd53, %rd52, %rd28;
	ld.global.f32 	%f24, [%rd46+20];
	ld.global.f32 	%f25, [%rd53];
	fma.rn.f32 	%f26, %f24, %f25, %f23;
	st.global.f32 	[%rd12], %f26;
	add.s64 	%rd54, %rd53, %rd28;
	ld.global.f32 	%f27, [%rd46+24];
	ld.global.f32 	%f28, [%rd54];
	fma.rn.f32 	%f29, %f27, %f28, %f26;
	st.global.f32 	[%rd12], %f29;
	add.s64 	%rd55, %rd54, %rd28;
	ld.global.f32 	%f30, [%rd46+28];
	ld.global.f32 	%f31, [%rd55];
	fma.rn.f32 	%f52, %f30, %f31, %f29;
	st.global.f32 	[%rd12], %f52;
	add.s64 	%rd109, %rd109, 8;
	add.s64 	%rd108, %rd108, -8;
	setp.ne.s64 	%p5, %rd108, 0;
	@%p5 bra 	$L__BB0_7;
$L__BB0_8:
	setp.eq.s64 	%p6, %rd14, 0;
	@%p6 bra 	$L__BB0_16;
	and.b64  	%rd21, %rd30, 3;
	setp.lt.u64 	%p7, %rd14, 4;
	@%p7 bra 	$L__BB0_11;
	shl.b64 	%rd56, %rd111, 2;
	add.s64 	%rd57, %rd56, %rd13;
	add.s64 	%rd58, %rd2, %rd57;
	mad.lo.s64 	%rd59, %rd111, %rd28, %rd11;
	add.s64 	%rd60, %rd1, %rd59;
	ld.global.f32 	%f32, [%rd58];
	ld.global.f32 	%f33, [%rd60];
	fma.rn.f32 	%f34, %f32, %f33, %f52;
	st.global.f32 	[%rd12], %f34;
	add.s64 	%rd61, %rd111, 1;
	and.b64  	%rd62, %rd61, 4294967295;
	shl.b64 	%rd63, %rd61, 2;
	and.b64  	%rd64, %rd63, 17179869180;
	add.s64 	%rd65, %rd64, %rd13;
	add.s64 	%rd66, %rd2, %rd65;
	mad.lo.s64 	%rd67, %rd62, %rd28, %rd11;
	add.s64 	%rd68, %rd1, %rd67;
	ld.global.f32 	%f35, [%rd66];
	ld.global.f32 	%f36, [%rd68];
	fma.rn.f32 	%f37, %f35, %f36, %f34;
	st.global.f32 	[%rd12], %f37;
	add.s64 	%rd69, %rd111, 2;
	and.b64  	%rd70, %rd69, 4294967295;
	shl.b64 	%rd71, %rd69, 2;
	and.b64  	%rd72, %rd71, 17179869180;
	add.s64 	%rd73, %rd72, %rd13;
	add.s64 	%rd74, %rd2, %rd73;
	mad.lo.s64 	%rd75, %rd70, %rd28, %rd11;
	add.s64 	%rd76, %rd1, %rd75;
	ld.global.f32 	%f38, [%rd74];
	ld.global.f32 	%f39, [%rd76];
	fma.rn.f32 	%f40, %f38, %f39, %f37;
	st.global.f32 	[%rd12], %f40;
	add.s64 	%rd77, %rd111, 3;
	and.b64  	%rd78, %rd77, 4294967295;
	shl.b64 	%rd79, %rd77, 2;
	and.b64  	%rd80, %rd79, 17179869180;
	add.s64 	%rd81, %rd80, %rd13;
	add.s64 	%rd82, %rd2, %rd81;
	mad.lo.s64 	%rd83, %rd78, %rd28, %rd11;
	add.s64 	%rd84, %rd1, %rd83;
	ld.global.f32 	%f41, [%rd82];
	ld.global.f32 	%f42, [%rd84];
	fma.rn.f32 	%f52, %f41, %f42, %f40;
	st.global.f32 	[%rd12], %f52;
	add.s64 	%rd85, %rd111, 4;
	and.b64  	%rd111, %rd85, 4294967295;
$L__BB0_11:
	setp.eq.s64 	%p8, %rd21, 0;
	@%p8 bra 	$L__BB0_16;
	setp.eq.s64 	%p9, %rd21, 1;
	@%p9 bra 	$L__BB0_14;
	shl.b64 	%rd86, %rd111, 2;
	add.s64 	%rd87, %rd86, %rd13;
	add.s64 	%rd88, %rd2, %rd87;
	mad.lo.s64 	%rd89, %rd111, %rd28, %rd11;
	add.s64 	%rd90, %rd1, %rd89;
	ld.global.f32 	%f43, [%rd88];
	ld.global.f32 	%f44, [%rd90];
	fma.rn.f32 	%f45, %f43, %f44, %f52;
	st.global.f32 	[%rd12], %f45;
	add.s64 	%rd91, %rd111, 1;
	and.b64  	%rd92, %rd91, 4294967295;
	shl.b64 	%rd93, %rd91, 2;
	and.b64  	%rd94, %rd93, 17179869180;
	add.s64 	%rd95, %rd94, %rd13;
	add.s64 	%rd96, %rd2, %rd95;
	mad.lo.s64 	%rd97, %rd92, %rd28, %rd11;
	add.s64 	%rd98, %rd1, %rd97;
	ld.global.f32 	%f46, [%rd96];
	ld.global.f32 	%f47, [%rd98];
	fma.rn.f32 	%f52, %f46, %f47, %f45;
	st.global.f32 	[%rd12], %f52;
	add.s64 	%rd99, %rd111, 2;
	and.b64  	%rd111, %rd99, 4294967295;
$L__BB0_14:
	and.b64  	%rd100, %rd30, 1;
	setp.eq.b64 	%p10, %rd100, 1;
	not.pred 	%p11, %p10;
	@%p11 bra 	$L__BB0_16;
	shl.b64 	%rd101, %rd111, 2;
	add.s64 	%rd102, %rd101, %rd13;
	add.s64 	%rd103, %rd2, %rd102;
	mad.lo.s64 	%rd104, %rd111, %rd28, %rd11;
	add.s64 	%rd105, %rd1, %rd104;
	ld.global.f32 	%f48, [%rd103];
	ld.global.f32 	%f49, [%rd105];
	fma.rn.f32 	%f50, %f48, %f49, %f52;
	st.global.f32 	[%rd12], %f50;
$L__BB0_16:
	ret;

}
	// .globl	_Z6mataddPfS_S_mmmmm
.visible .entry _Z6mataddPfS_S_mmmmm(
	.param .u64 .ptr .align 1 _Z6mataddPfS_S_mmmmm_param_0,
	.param .u64 .ptr .align 1 _Z6mataddPfS_S_mmmmm_param_1,
	.param .u64 .ptr .align 1 _Z6mataddPfS_S_mmmmm_param_2,
	.param .u64 _Z6mataddPfS_S_mmmmm_param_3,
	.param .u64 _Z6mataddPfS_S_mmmmm_param_4,
	.param .u64 _Z6mataddPfS_S_mmmmm_param_5,
	.param .u64 _Z6mataddPfS_S_mmmmm_param_6,
	.param .u64 _Z6mataddPfS_S_mmmmm_param_7
)
{
	.reg .pred 	%p<3>;
	.reg .b32 	%r<10>;
	.reg .b32 	%f<4>;
	.reg .b64 	%rd<34>;

	ld.param.u64 	%rd8, [_Z6mataddPfS_S_mmmmm_param_0];
	ld.param.u64 	%rd9, [_Z6mataddPfS_S_mmmmm_param_1];
	ld.param.u64 	%rd10, [_Z6mataddPfS_S_mmmmm_param_2];
	ld.param.u64 	%rd11, [_Z6mataddPfS_S_mmmmm_param_3];
	ld.param.u64 	%rd12, [_Z6mataddPfS_S_mmmmm_param_4];
	ld.param.u64 	%rd13, [_Z6mataddPfS_S_mmmmm_param_5];
	ld.param.u64 	%rd15, [_Z6mataddPfS_S_mmmmm_param_6];
	ld.param.u64 	%rd14, [_Z6mataddPfS_S_mmmmm_param_7];
	mov.u32 	%r1, %ctaid.x;
	mov.u32 	%r2, %ntid.x;
	mov.u32 	%r3, %tid.x;
	mad.lo.s32 	%r4, %r1, %r2, %r3;
	cvt.s64.s32 	%rd1, %r4;
	mul.lo.s64 	%rd16, %rd14, %rd15;
	setp.le.u64 	%p1, %rd16, %rd1;
	@%p1 bra 	$L__BB1_5;
	or.b64  	%rd17, %rd1, %rd14;
	and.b64  	%rd18, %rd17, -4294967296;
	setp.ne.s64 	%p2, %rd18, 0;
	@%p2 bra 	$L__BB1_3;
	cvt.u32.u64 	%r5, %rd14;
	cvt.u32.u64 	%r6, %rd1;
	div.u32 	%r7, %r6, %r5;
	mul.lo.s32 	%r8, %r7, %r5;
	sub.s32 	%r9, %r6, %r8;
	cvt.u64.u32 	%rd32, %r7;
	cvt.u64.u32 	%rd33, %r9;
	bra.uni 	$L__BB1_4;
$L__BB1_3:
	div.u64 	%rd32, %rd1, %rd14;
	mul.lo.s64 	%rd19, %rd32, %rd14;
	sub.s64 	%rd33, %rd1, %rd19;
$L__BB1_4:
	cvt.s64.s32 	%rd20, %rd32;
	shl.b64 	%rd21, %rd33, 32;
	shr.s64 	%rd22, %rd21, 30;
	mad.lo.s64 	%rd23, %rd20, %rd13, %rd22;
	cvta.to.global.u64 	%rd24, %rd10;
	add.s64 	%rd25, %rd24, %rd23;
	mad.lo.s64 	%rd26, %rd20, %rd11, %rd22;
	cvta.to.global.u64 	%rd27, %rd8;
	add.s64 	%rd28, %rd27, %rd26;
	mad.lo.s64 	%rd29, %rd20, %rd12, %rd22;
	cvta.to.global.u64 	%rd30, %rd9;
	add.s64 	%rd31, %rd30, %rd29;
	ld.global.f32 	%f1, [%rd28];
	ld.global.f32 	%f2, [%rd31];
	add.f32 	%f3, %f1, %f2;
	st.global.f32 	[%rd25], %f3;
$L__BB1_5:
	ret;

}
	// .globl	_Z9leakyreluPfS_fmmmm
.visible .entry _Z9leakyreluPfS_fmmmm(
	.param .u64 .ptr .align 1 _Z9leakyreluPfS_fmmmm_param_0,
	.param .u64 .ptr .align 1 _Z9leakyreluPfS_fmmmm_param_1,
	.param .f32 _Z9leakyreluPfS_fmmmm_param_2,
	.param .u64 _Z9leakyreluPfS_fmmmm_param_3,
	.param .u64 _Z9leakyreluPfS_fmmmm_param_4,
	.param .u64 _Z9leakyreluPfS_fmmmm_param_5,
	.param .u64 _Z9leakyreluPfS_fmmmm_param_6
)
{
	.reg .pred 	%p<4>;
	.reg .b32 	%r<10>;
	.reg .b32 	%f<5>;
	.reg .b64 	%rd<29>;

	ld.param.u64 	%rd8, [_Z9leakyreluPfS_fmmmm_param_0];
	ld.param.u64 	%rd9, [_Z9leakyreluPfS_fmmmm_param_1];
	ld.param.f32 	%f1, [_Z9leakyreluPfS_fmmmm_param_2];
	ld.param.u64 	%rd10, [_Z9leakyreluPfS_fmmmm_param_3];
	ld.param.u64 	%rd11, [_Z9leakyreluPfS_fmmmm_param_4];
	ld.param.u64 	%rd13, [_Z9leakyreluPfS_fmmmm_param_5];
	ld.param.u64 	%rd12, [_Z9leakyreluPfS_fmmmm_param_6];
	mov.u32 	%r1, %ctaid.x;
	mov.u32 	%r2, %ntid.x;
	mov.u32 	%r3, %tid.x;
	mad.lo.s32 	%r4, %r1, %r2, %r3;
	cvt.s64.s32 	%rd1, %r4;
	mul.lo.s64 	%rd14, %rd12, %rd13;
	setp.le.u64 	%p1, %rd14, %rd1;
	@%p1 bra 	$L__BB2_5;
	or.b64  	%rd15, %rd1, %rd12;
	and.b64  	%rd16, %rd15, -4294967296;
	setp.ne.s64 	%p2, %rd16, 0;
	@%p2 bra 	$L__BB2_3;
	cvt.u32.u64 	%r5, %rd12;
	cvt.u32.u64 	%r6, %rd1;
	div.u32 	%r7, %r6, %r5;
	mul.lo.s32 	%r8, %r7, %r5;
	sub.s32 	%r9, %r6, %r8;
	cvt.u64.u32 	%rd27, %r7;
	cvt.u64.u32 	%rd28, %r9;
	bra.uni 	$L__BB2_4;
$L__BB2_3:
	div.u64 	%rd27, %rd1, %rd12;
	mul.lo.s64 	%rd17, %rd27, %rd12;
	sub.s64 	%rd28, %rd1, %rd17;
$L__BB2_4:
	cvt.s64.s32 	%rd18, %rd27;
	shl.b64 	%rd19, %rd28, 32;
	shr.s64 	%rd20, %rd19, 30;
	mad.lo.s64 	%rd21, %rd18, %rd10, %rd20;
	cvta.to.global.u64 	%rd22, %rd8;
	add.s64 	%rd23, %rd22, %rd21;
	mad.lo.s64 	%rd24, %rd18, %rd11, %rd20;
	cvta.to.global.u64 	%rd25, %rd9;
	add.s64 	%rd26, %rd25, %rd24;
	ld.global.f32 	%f2, [%rd23];
	setp.gt.f32 	%p3, %f2, 0f00000000;
	mul.f32 	%f3, %f1, %f2;
	selp.f32 	%f4, %f2, %f3, %p3;
	st.global.f32 	[%rd26], %f4;
$L__BB2_5:
	ret;

}
	// .globl	_Z3maxPfS_mmm
.visible .entry _Z3maxPfS_mmm(
	.param .u64 .ptr .align 1 _Z3maxPfS_mmm_param_0,
	.param .u64 .ptr .align 1 _Z3maxPfS_mmm_param_1,
	.param .u64 _Z3maxPfS_mmm_param_2,
	.param .u64 _Z3maxPfS_mmm_param_3,
	.param .u64 _Z3maxPfS_mmm_param_4
)
{
	.reg .pred 	%p<21>;
	.reg .b32 	%r<6>;
	.reg .b32 	%f<20>;
	.reg .b64 	%rd<46>;

	ld.param.u64 	%rd19, [_Z3maxPfS_mmm_param_0];
	ld.param.u64 	%rd20, [_Z3maxPfS_mmm_param_1];
	ld.param.u64 	%rd16, [_Z3maxPfS_mmm_param_2];
	ld.param.u64 	%rd17, [_Z3maxPfS_mmm_param_3];
	ld.param.u64 	%rd18, [_Z3maxPfS_mmm_param_4];
	cvta.to.global.u64 	%rd1, %rd19;
	cvta.to.global.u64 	%rd2, %rd20;
	mov.u32 	%r1, %ctaid.x;
	mov.u32 	%r2, %ntid.x;
	mul.lo.s32 	%r3, %r1, %r2;
	mov.u32 	%r4, %tid.x;
	neg.s32 	%r5, %r4;
	setp.ne.s32 	%p1, %r3, %r5;
	setp.eq.s64 	%p2, %rd17, 0;
	setp.eq.s64 	%p3, %rd18, 0;
	or.pred  	%p4, %p2, %p3;
	or.pred  	%p5, %p4, %p1;
	@%p5 bra 	$L__BB3_25;
	and.b64  	%rd3, %rd18, 3;
	and.b64  	%rd4, %rd18, -4;
	neg.s64 	%rd5, %rd4;
	add.s64 	%rd6, %rd1, 8;
	mov.b64 	%rd42, 0;
$L__BB3_2:
	setp.lt.u64 	%p6, %rd18, 4;
	mul.lo.s64 	%rd8, %rd42, %rd16;
	mov.b64 	%rd45, 0;
	@%p6 bra 	$L__BB3_14;
	add.s64 	%rd43, %rd6, %rd8;
	mov.b64 	%rd44, 0;
$L__BB3_4:
	and.b64  	%rd24, %rd44, 4294967292;
	or.b64  	%rd25, %rd24, %rd42;
	setp.eq.s64 	%p7, %rd25, 0;
	ld.global.f32 	%f1, [%rd43+-8];
	@%p7 bra 	$L__BB3_6;
	ld.global.f32 	%f16, [%rd2];
	setp.geu.f32 	%p8, %f16, %f1;
	@%p8 bra 	$L__BB3_7;
$L__BB3_6:
	st.global.f32 	[%rd2], %f1;
	mov.f32 	%f16, %f1;
$L__BB3_7:
	ld.global.f32 	%f4, [%rd43+-4];
	setp.geu.f32 	%p9, %f16, %f4;
	@%p9 bra 	$L__BB3_9;
	st.global.f32 	[%rd2], %f4;
	mov.f32 	%f16, %f4;
$L__BB3_9:
	ld.global.f32 	%f6, [%rd43];
	setp.geu.f32 	%p10, %f16, %f6;
	@%p10 bra 	$L__BB3_11;
	st.global.f32 	[%rd2], %f6;
	mov.f32 	%f16, %f6;
$L__BB3_11:
	ld.global.f32 	%f8, [%rd43+4];
	setp.geu.f32 	%p11, %f16, %f8;
	@%p11 bra 	$L__BB3_13;
	st.global.f32 	[%rd2], %f8;
$L__BB3_13:
	add.s64 	%rd44, %rd44, 4;
	add.s64 	%rd26, %rd5, %rd44;
	add.s64 	%rd43, %rd43, 16;
	setp.ne.s64 	%p12, %rd26, 0;
	mov.u64 	%rd45, %rd4;
	@%p12 bra 	$L__BB3_4;
$L__BB3_14:
	setp.eq.s64 	%p13, %rd3, 0;
	@%p13 bra 	$L__BB3_24;
	shl.b64 	%rd27, %rd45, 2;
	add.s64 	%rd28, %rd27, %rd8;
	add.s64 	%rd29, %rd1, %rd28;
	and.b64  	%rd30, %rd45, 4294967295;
	or.b64  	%rd31, %rd30, %rd42;
	setp.eq.s64 	%p14, %rd31, 0;
	ld.global.f32 	%f9, [%rd29];
	@%p14 bra 	$L__BB3_17;
	ld.global.f32 	%f19, [%rd2];
	setp.geu.f32 	%p15, %f19, %f9;
	@%p15 bra 	$L__BB3_18;
$L__BB3_17:
	st.global.f32 	[%rd2], %f9;
	mov.f32 	%f19, %f9;
$L__BB3_18:
	setp.eq.s64 	%p16, %rd3, 1;
	@%p16 bra 	$L__BB3_24;
	add.s64 	%rd33, %rd27, 4;
	and.b64  	%rd34, %rd33, 17179869180;
	add.s64 	%rd35, %rd34, %rd8;
	add.s64 	%rd36, %rd1, %rd35;
	ld.global.f32 	%f12, [%rd36];
	setp.geu.f32 	%p17, %f19, %f12;
	@%p17 bra 	$L__BB3_21;
	st.global.f32 	[%rd2], %f12;
	mov.f32 	%f19, %f12;
$L__BB3_21:
	setp.eq.s64 	%p18, %rd3, 2;
	@%p18 bra 	$L__BB3_24;
	add.s64 	%rd38, %rd27, 8;
	and.b64  	%rd39, %rd38, 17179869180;
	add.s64 	%rd40, %rd39, %rd8;
	add.s64 	%rd41, %rd1, %rd40;
	ld.global.f32 	%f14, [%rd41];
	setp.geu.f32 	%p19, %f19, %f14;
	@%p19 bra 	$L__BB3_24;
	st.global.f32 	[%rd2], %f14;
$L__BB3_24:
	add.s64 	%rd42, %rd42, 1;
	setp.gt.u64 	%p20, %rd17, %rd42;
	@%p20 bra 	$L__BB3_2;
$L__BB3_25:
	ret;

}
	// .globl	_Z6expsumPfS_S_mmm
.visible .entry _Z6expsumPfS_S_mmm(
	.param .u64 .ptr .align 1 _Z6expsumPfS_S_mmm_param_0,
	.param .u64 .ptr .align 1 _Z6expsumPfS_S_mmm_param_1,
	.param .u64 .ptr .align 1 _Z6expsumPfS_S_mmm_param_2,
	.param .u64 _Z6expsumPfS_S_mmm_param_3,
	.param .u64 _Z6expsumPfS_S_mmm_param_4,
	.param .u64 _Z6expsumPfS_S_mmm_param_5
)
{
	.reg .pred 	%p<3>;
	.reg .b32 	%r<12>;
	.reg .b32 	%f<17>;
	.reg .b64 	%rd<28>;

	ld.param.u64 	%rd8, [_Z6expsumPfS_S_mmm_param_0];
	ld.param.u64 	%rd9, [_Z6expsumPfS_S_mmm_param_1];
	ld.param.u64 	%rd10, [_Z6expsumPfS_S_mmm_param_2];
	ld.param.u64 	%rd11, [_Z6expsumPfS_S_mmm_param_3];
	ld.param.u64 	%rd13, [_Z6expsumPfS_S_mmm_param_4];
	ld.param.u64 	%rd12, [_Z6expsumPfS_S_mmm_param_5];
	mov.u32 	%r1, %ctaid.x;
	mov.u32 	%r2, %ntid.x;
	mov.u32 	%r3, %tid.x;
	mad.lo.s32 	%r4, %r1, %r2, %r3;
	cvt.s64.s32 	%rd1, %r4;
	mul.lo.s64 	%rd14, %rd12, %rd13;
	setp.le.u64 	%p1, %rd14, %rd1;
	@%p1 bra 	$L__BB4_5;
	or.b64  	%rd15, %rd1, %rd12;
	and.b64  	%rd16, %rd15, -4294967296;
	setp.ne.s64 	%p2, %rd16, 0;
	@%p2 bra 	$L__BB4_3;
	cvt.u32.u64 	%r5, %rd12;
	cvt.u32.u64 	%r6, %rd1;
	div.u32 	%r7, %r6, %r5;
	mul.lo.s32 	%r8, %r7, %r5;
	sub.s32 	%r9, %r6, %r8;
	cvt.u64.u32 	%rd26, %r7;
	cvt.u64.u32 	%rd27, %r9;
	bra.uni 	$L__BB4_4;
$L__BB4_3:
	div.u64 	%rd26, %rd1, %rd12;
	mul.lo.s64 	%rd17, %rd26, %rd12;
	sub.s64 	%rd27, %rd1, %rd17;
$L__BB4_4:
	cvt.s64.s32 	%rd18, %rd26;
	shl.b64 	%rd19, %rd27, 32;
	shr.s64 	%rd20, %rd19, 30;
	mad.lo.s64 	%rd21, %rd18, %rd11, %rd20;
	cvta.to.global.u64 	%rd22, %rd8;
	add.s64 	%rd23, %rd22, %rd21;
	ld.global.f32 	%f1, [%rd23];
	cvta.to.global.u64 	%rd24, %rd10;
	ld.global.f32 	%f2, [%rd24];
	sub.f32 	%f3, %f1, %f2;
	fma.rn.f32 	%f4, %f3, 0f3BBB989D, 0f3F000000;
	cvt.sat.f32.f32 	%f5, %f4;
	mov.f32 	%f6, 0f4B400001;
	mov.f32 	%f7, 0f437C0000;
	fma.rm.f32 	%f8, %f5, %f7, %f6;
	add.f32 	%f9, %f8, 0fCB40007F;
	neg.f32 	%f10, %f9;
	fma.rn.f32 	%f11, %f3, 0f3FB8AA3B, %f10;
	fma.rn.f32 	%f12, %f3, 0f32A57060, %f11;
	mov.b32 	%r10, %f8;
	shl.b32 	%r11, %r10, 23;
	mov.b32 	%f13, %r11;
	ex2.approx.ftz.f32 	%f14, %f12;
	mul.f32 	%f15, %f14, %f13;
	cvta.to.global.u64 	%rd25, %rd9;
	atom.global.add.f32 	%f16, [%rd25], %f15;
$L__BB4_5:
	ret;

}
	// .globl	_Z7softmaxPfS_S_S_mmmm
.visible .entry _Z7softmaxPfS_S_S_mmmm(
	.param .u64 .ptr .align 1 _Z7softmaxPfS_S_S_mmmm_param_0,
	.param .u64 .ptr .align 1 _Z7softmaxPfS_S_S_mmmm_param_1,
	.param .u64 .ptr .align 1 _Z7softmaxPfS_S_S_mmmm_param_2,
	.param .u64 .ptr .align 1 _Z7softmaxPfS_S_S_mmmm_param_3,
	.param .u64 _Z7softmaxPfS_S_S_mmmm_param_4,
	.param .u64 _Z7softmaxPfS_S_S_mmmm_param_5,
	.param .u64 _Z7softmaxPfS_S_S_mmmm_param_6,
	.param .u64 _Z7softmaxPfS_S_S_mmmm_param_7
)
{
	.reg .pred 	%p<3>;
	.reg .b32 	%r<12>;
	.reg .b32 	%f<18>;
	.reg .b64 	%rd<33>;

	ld.param.u64 	%rd8, [_Z7softmaxPfS_S_S_mmmm_param_0];
	ld.param.u64 	%rd9, [_Z7softmaxPfS_S_S_mmmm_param_1];
	ld.param.u64 	%rd10, [_Z7softmaxPfS_S_S_mmmm_param_2];
	ld.param.u64 	%rd11, [_Z7softmaxPfS_S_S_mmmm_param_3];
	ld.param.u64 	%rd12, [_Z7softmaxPfS_S_S_mmmm_param_4];
	ld.param.u64 	%rd13, [_Z7softmaxPfS_S_S_mmmm_param_5];
	ld.param.u64 	%rd15, [_Z7softmaxPfS_S_S_mmmm_param_6];
	ld.param.u64 	%rd14, [_Z7softmaxPfS_S_S_mmmm_param_7];
	mov.u32 	%r1, %ctaid.x;
	mov.u32 	%r2, %ntid.x;
	mov.u32 	%r3, %tid.x;
	mad.lo.s32 	%r4, %r1, %r2, %r3;
	cvt.s64.s32 	%rd1, %r4;
	mul.lo.s64 	%rd16, %rd14, %rd15;
	setp.le.u64 	%p1, %rd16, %rd1;
	@%p1 bra 	$L__BB5_5;
	or.b64  	%rd17, %rd1, %rd14;
	and.b64  	%rd18, %rd17, -4294967296;
	setp.ne.s64 	%p2, %rd18, 0;
	@%p2 bra 	$L__BB5_3;
	cvt.u32.u64 	%r5, %rd14;
	cvt.u32.u64 	%r6, %rd1;
	div.u32 	%r7, %r6, %r5;
	mul.lo.s32 	%r8, %r7, %r5;
	sub.s32 	%r9, %r6, %r8;
	cvt.u64.u32 	%rd31, %r7;
	cvt.u64.u32 	%rd32, %r9;
	bra.uni 	$L__BB5_4;
$L__BB5_3:
	div.u64 	%rd31, %rd1, %rd14;
	mul.lo.s64 	%rd19, %rd31, %rd14;
	sub.s64 	%rd32, %rd1, %rd19;
$L__BB5_4:
	cvt.s64.s32 	%rd20, %rd31;
	shl.b64 	%rd21, %rd32, 32;
	shr.s64 	%rd22, %rd21, 30;
	mad.lo.s64 	%rd23, %rd20, %rd12, %rd22;
	cvta.to.global.u64 	%rd24, %rd8;
	add.s64 	%rd25, %rd24, %rd23;
	mad.lo.s64 	%rd26, %rd20, %rd13, %rd22;
	cvta.to.global.u64 	%rd27, %rd9;
	add.s64 	%rd28, %rd27, %rd26;
	ld.global.f32 	%f1, [%rd25];
	cvta.to.global.u64 	%rd29, %rd11;
	ld.global.f32 	%f2, [%rd29];
	sub.f32 	%f3, %f1, %f2;
	fma.rn.f32 	%f4, %f3, 0f3BBB989D, 0f3F000000;
	cvt.sat.f32.f32 	%f5, %f4;
	mov.f32 	%f6, 0f4B400001;
	mov.f32 	%f7, 0f437C0000;
	fma.rm.f32 	%f8, %f5, %f7, %f6;
	add.f32 	%f9, %f8, 0fCB40007F;
	neg.f32 	%f10, %f9;
	fma.rn.f32 	%f11, %f3, 0f3FB8AA3B, %f10;
	fma.rn.f32 	%f12, %f3, 0f32A57060, %f11;
	mov.b32 	%r10, %f8;
	shl.b32 	%r11, %r10, 23;
	mov.b32 	%f13, %r11;
	ex2.approx.ftz.f32 	%f14, %f12;
	mul.f32 	%f15, %f14, %f13;
	cvta.to.global.u64 	%rd30, %rd10;
	ld.global.f32 	%f16, [%rd30];
	div.rn.f32 	%f17, %f15, %f16;
	st.global.f32 	[%rd28], %f17;
$L__BB5_5:
	ret;

}
	// .globl	_Z13cross_entropyPfS_S_mmmi
.visible .entry _Z13cross_entropyPfS_S_mmmi(
	.param .u64 .ptr .align 1 _Z13cross_entropyPfS_S_mmmi_param_0,
	.param .u64 .ptr .align 1 _Z13cross_entropyPfS_S_mmmi_param_1,
	.param .u64 .ptr .align 1 _Z13cross_entropyPfS_S_mmmi_param_2,
	.param .u64 _Z13cross_entropyPfS_S_mmmi_param_3,
	.param .u64 _Z13cross_entropyPfS_S_mmmi_param_4,
	.param .u64 _Z13cross_entropyPfS_S_mmmi_param_5,
	.param .u32 _Z13cross_entropyPfS_S_mmmi_param_6
)
{
	.reg .pred 	%p<7>;
	.reg .b32 	%r<11>;
	.reg .b32 	%f<33>;
	.reg .b64 	%rd<15>;
	.reg .b64 	%fd<3>;

	ld.param.u64 	%rd2, [_Z13cross_entropyPfS_S_mmmi_param_0];
	ld.param.u64 	%rd3, [_Z13cross_entropyPfS_S_mmmi_param_1];
	ld.param.u64 	%rd4, [_Z13cross_entropyPfS_S_mmmi_param_2];
	ld.param.u64 	%rd5, [_Z13cross_entropyPfS_S_mmmi_param_3];
	ld.param.u64 	%rd6, [_Z13cross_entropyPfS_S_mmmi_param_4];
	ld.param.u64 	%rd7, [_Z13cross_entropyPfS_S_mmmi_param_5];
	ld.param.u32 	%r1, [_Z13cross_entropyPfS_S_mmmi_param_6];
	mov.u32 	%r2, %ctaid.x;
	mov.u32 	%r3, %ntid.x;
	mov.u32 	%r4, %tid.x;
	mad.lo.s32 	%r5, %r2, %r3, %r4;
	cvt.s64.s32 	%rd1, %r5;
	mul.lo.s64 	%rd8, %rd7, %rd6;
	setp.le.u64 	%p1, %rd8, %rd1;
	@%p1 bra 	$L__BB6_2;
	cvt.u32.u64 	%r6, %rd1;
	cvta.to.global.u64 	%rd9, %rd4;
	cvta.to.global.u64 	%rd10, %rd2;
	cvta.to.global.u64 	%rd11, %rd3;
	mad.lo.s64 	%rd12, %rd5, %rd1, %rd10;
	ld.global.f32 	%f1, [%rd12];
	cvt.f64.f32 	%fd1, %f1;
	fma.rn.f64 	%fd2, %fd1, 0d3FEFFFD60E94EE39, 0d3EE4F8B588E368F1;
	cvt.rn.f32.f64 	%f2, %fd2;
	mul.wide.s32 	%rd13, %r1, 4;
	add.s64 	%rd14, %rd11, %rd13;
	ld.global.f32 	%f3, [%rd14];
	cvt.rn.f32.s32 	%f4, %r6;
	setp.eq.f32 	%p2, %f3, %f4;
	mov.f32 	%f5, 0f3F800000;
	sub.f32 	%f6, %f5, %f2;
	selp.f32 	%f7, %f2, %f6, %p2;
	setp.lt.f32 	%p3, %f7, 0f00800000;
	mul.f32 	%f8, %f7, 0f4B000000;
	selp.f32 	%f9, %f8, %f7, %p3;
	selp.f32 	%f10, 0fC1B80000, 0f00000000, %p3;
	mov.b32 	%r7, %f9;
	add.s32 	%r8, %r7, -1059760811;
	and.b32  	%r9, %r8, -8388608;
	sub.s32 	%r10, %r7, %r9;
	mov.b32 	%f11, %r10;
	cvt.rn.f32.s32 	%f12, %r9;
	fma.rn.f32 	%f13, %f12, 0f34000000, %f10;
	add.f32 	%f14, %f11, 0fBF800000;
	fma.rn.f32 	%f15, %f14, 0fBE055027, 0f3E1039F6;
	fma.rn.f32 	%f16, %f15, %f14, 0fBDF8CDCC;
	fma.rn.f32 	%f17, %f16, %f14, 0f3E0F2955;
	fma.rn.f32 	%f18, %f17, %f14, 0fBE2AD8B9;
	fma.rn.f32 	%f19, %f18, %f14, 0f3E4CED0B;
	fma.rn.f32 	%f20, %f19, %f14, 0fBE7FFF22;
	fma.rn.f32 	%f21, %f20, %f14, 0f3EAAAA78;
	fma.rn.f32 	%f22, %f21, %f14, 0fBF000000;
	mul.f32 	%f23, %f14, %f22;
	fma.rn.f32 	%f24, %f23, %f14, %f14;
	fma.rn.f32 	%f25, %f13, 0f3F317218, %f24;
	setp.gt.u32 	%p4, %r7, 2139095039;
	fma.rn.f32 	%f26, %f9, 0f7F800000, 0f7F800000;
	selp.f32 	%f27, %f26, %f25, %p4;
	setp.eq.f32 	%p5, %f9, 0f00000000;
	neg.f32 	%f28, %f27;
	selp.f32 	%f29, 0f7F800000, %f28, %p5;
	abs.f32 	%f30, %f29;
	setp.neu.f32 	%p6, %f30, 0f7F800000;
	selp.f32 	%f31, %f29, 0f49742400, %p6;
	atom.global.add.f32 	%f32, [%rd9], %f31;
$L__BB6_2:
	ret;

}
	// .globl	_Z11calc_grad_wiPfiPiS_S_S_S_mmmm
.visible .entry _Z11calc_grad_wiPfiPiS_S_S_S_mmmm(
	.param .u32 _Z11calc_grad_wiPfiPiS_S_S_S_mmmm_param_0,
	.param .u64 .ptr .align 1 _Z11calc_grad_wiPfiPiS_S_S_S_mmmm_param_1,
	.param .u32 _Z11calc_grad_wiPfiPiS_S_S_S_mmmm_param_2,
	.param .u64 .ptr .align 1 _Z11calc_grad_wiPfiPiS_S_S_S_mmmm_param_3,
	.param .u64 .ptr .align 1 _Z11calc_grad_wiPfiPiS_S_S_S_mmmm_param_4,
	.param .u64 .ptr .align 1 _Z11calc_grad_wiPfiPiS_S_S_S_mmmm_param_5,
	.param .u64 .ptr .align 1 _Z11calc_grad_wiPfiPiS_S_S_S_mmmm_param_6,
	.param .u64 .ptr .align 1 _Z11calc_grad_wiPfiPiS_S_S_S_mmmm_param_7,
	.param .u64 _Z11calc_grad_wiPfiPiS_S_S_S_mmmm_param_8,
	.param .u64 _Z11calc_grad_wiPfiPiS_S_S_S_mmmm_param_9,
	.param .u64 _Z11calc_grad_wiPfiPiS_S_S_S_mmmm_param_10,
	.param .u64 _Z11calc_grad_wiPfiPiS_S_S_S_mmmm_param_11
)
{
	.reg .pred 	%p<4>;
	.reg .b32 	%r<13>;
	.reg .b32 	%f<6>;
	.reg .b64 	%rd<27>;
	.reg .b64 	%fd<7>;

	ld.param.u32 	%r3, [_Z11calc_grad_wiPfiPiS_S_S_S_mmmm_param_0];
	ld.param.u64 	%rd11, [_Z11calc_grad_wiPfiPiS_S_S_S_mmmm_param_3];
	ld.param.u64 	%rd5, [_Z11calc_grad_wiPfiPiS_S_S_S_mmmm_param_6];
	ld.param.u64 	%rd6, [_Z11calc_grad_wiPfiPiS_S_S_S_mmmm_param_7];
	ld.param.u64 	%rd7, [_Z11calc_grad_wiPfiPiS_S_S_S_mmmm_param_8];
	ld.param.u64 	%rd8, [_Z11calc_grad_wiPfiPiS_S_S_S_mmmm_param_9];
	ld.param.u64 	%rd9, [_Z11calc_grad_wiPfiPiS_S_S_S_mmmm_param_10];
	ld.param.u64 	%rd10, [_Z11calc_grad_wiPfiPiS_S_S_S_mmmm_param_11];
	cvta.to.global.u64 	%rd12, %rd11;
	mov.u32 	%r4, %ctaid.x;
	mov.u32 	%r5, %ntid.x;
	mov.u32 	%r6, %tid.x;
	mad.lo.s32 	%r1, %r4, %r5, %r6;
	shl.b32 	%r7, %r3, 2;
	mul.wide.s32 	%rd13, %r7, 4;
	add.s64 	%rd14, %rd12, %rd13;
	ld.global.u32 	%r2, [%rd14+4];
	ld.global.u32 	%r8, [%rd14];
	mul.lo.s32 	%r9, %r8, %r2;
	setp.ge.s32 	%p1, %r1, %r9;
	@%p1 bra 	$L__BB7_4;
	ld.param.u64 	%rd26, [_Z11calc_grad_wiPfiPiS_S_S_S_mmmm_param_5];
	ld.param.u64 	%rd25, [_Z11calc_grad_wiPfiPiS_S_S_S_mmmm_param_4];
	cvta.to.global.u64 	%rd15, %rd26;
	cvta.to.global.u64 	%rd16, %rd6;
	cvta.to.global.u64 	%rd17, %rd5;
	cvta.to.global.u64 	%rd18, %rd25;
	div.s32 	%r10, %r1, %r2;
	mul.lo.s32 	%r11, %r10, %r2;
	sub.s32 	%r12, %r1, %r11;
	cvt.s64.s32 	%rd19, %r10;
	cvt.s64.s32 	%rd20, %r12;
	mul.wide.s32 	%rd21, %r12, 4;
	mad.lo.s64 	%rd22, %rd9, %rd19, %rd21;
	add.s64 	%rd1, %rd17, %rd22;
	mad.lo.s64 	%rd23, %rd10, %rd19, %rd16;
	mad.lo.s64 	%rd24, %rd8, %rd20, %rd15;
	mad.lo.s64 	%rd2, %rd7, %rd19, %rd18;
	ld.global.f32 	%f2, [%rd24];
	ld.global.f32 	%f3, [%rd23];
	mul.f32 	%f1, %f2, %f3;
	st.global.f32 	[%rd1], %f1;
	setp.eq.s32 	%p2, %r3, 2;
	mov.f64 	%fd6, 0d3FF0000000000000;
	@%p2 bra 	$L__BB7_3;
	ld.global.f32 	%f4, [%rd2];
	setp.ge.f32 	%p3, %f4, 0f00000000;
	selp.f64 	%fd6, 0d3FF0000000000000, 0d3FC999999999999A, %p3;
$L__BB7_3:
	cvt.f64.f32 	%fd4, %f1;
	mul.f64 	%fd5, %fd6, %fd4;
	cvt.rn.f32.f64 	%f5, %fd5;
	st.global.f32 	[%rd1], %f5;
$L__BB7_4:
	ret;

}
	// .globl	_Z11calc_grad_xiPfiPiS_S_S_S_S_mmmmm
.visible .entry _Z11calc_grad_xiPfiPiS_S_S_S_S_mmmmm(
	.param .u32 _Z11calc_grad_xiPfiPiS_S_S_S_S_mmmmm_param_0,
	.param .u64 .ptr .align 1 _Z11calc_grad_xiPfiPiS_S_S_S_S_mmmmm_param_1,
	.param .u32 _Z11calc_grad_xiPfiPiS_S_S_S_S_mmmmm_param_2,
	.param .u64 .ptr .align 1 _Z11calc_grad_xiPfiPiS_S_S_S_S_mmmmm_param_3,
	.param .u64 .ptr .align 1 _Z11calc_grad_xiPfiPiS_S_S_S_S_mmmmm_param_4,
	.param .u64 .ptr .align 1 _Z11calc_grad_xiPfiPiS_S_S_S_S_mmmmm_param_5,
	.param .u64 .ptr .align 1 _Z11calc_grad_xiPfiPiS_S_S_S_S_mmmmm_param_6,
	.param .u64 .ptr .align 1 _Z11calc_grad_xiPfiPiS_S_S_S_S_mmmmm_param_7,
	.param .u64 .ptr .align 1 _Z11calc_grad_xiPfiPiS_S_S_S_S_mmmmm_param_8,
	.param .u64 _Z11calc_grad_xiPfiPiS_S_S_S_S_mmmmm_param_9,
	.param .u64 _Z11calc_grad_xiPfiPiS_S_S_S_S_mmmmm_param_10,
	.param .u64 _Z11calc_grad_xiPfiPiS_S_S_S_S_mmmmm_param_11,
	.param .u64 _Z11calc_grad_xiPfiPiS_S_S_S_S_mmmmm_param_12,
	.param .u64 _Z11calc_grad_xiPfiPiS_S_S_S_S_mmmmm_param_13
)
{
	.reg .pred 	%p<9>;
	.reg .b32 	%r<21>;
	.reg .b32 	%f<20>;
	.reg .b64 	%rd<41>;
	.reg .b64 	%fd<5>;

	ld.param.u32 	%r6, [_Z11calc_grad_xiPfiPiS_S_S_S_S_mmmmm_param_0];
	ld.param.u32 	%r7, [_Z11calc_grad_xiPfiPiS_S_S_S_S_mmmmm_param_2];
	ld.param.u64 	%rd18, [_Z11calc_grad_xiPfiPiS_S_S_S_S_mmmmm_param_3];
	ld.param.u64 	%rd19, [_Z11calc_grad_xiPfiPiS_S_S_S_S_mmmmm_param_4];
	ld.param.u64 	%rd12, [_Z11calc_grad_xiPfiPiS_S_S_S_S_mmmmm_param_7];
	ld.param.u64 	%rd20, [_Z11calc_grad_xiPfiPiS_S_S_S_S_mmmmm_param_8];
	ld.param.u64 	%rd13, [_Z11calc_grad_xiPfiPiS_S_S_S_S_mmmmm_param_9];
	ld.param.u64 	%rd14, [_Z11calc_grad_xiPfiPiS_S_S_S_S_mmmmm_param_10];
	ld.param.u64 	%rd16, [_Z11calc_grad_xiPfiPiS_S_S_S_S_mmmmm_param_12];
	ld.param.u64 	%rd17, [_Z11calc_grad_xiPfiPiS_S_S_S_S_mmmmm_param_13];
	cvta.to.global.u64 	%rd1, %rd19;
	cvta.to.global.u64 	%rd2, %rd20;
	cvta.to.global.u64 	%rd21, %rd18;
	mov.u32 	%r8, %ctaid.x;
	mov.u32 	%r9, %ntid.x;
	mov.u32 	%r10, %tid.x;
	mad.lo.s32 	%r1, %r8, %r9, %r10;
	shl.b32 	%r11, %r6, 2;
	mul.wide.s32 	%rd22, %r11, 4;
	add.s64 	%rd3, %rd21, %rd22;
	ld.global.u32 	%r12, [%rd3+8];
	setp.ge.s32 	%p1, %r1, %r12;
	@%p1 bra 	$L__BB8_9;
	ld.param.u64 	%rd40, [_Z11calc_grad_xiPfiPiS_S_S_S_S_mmmmm_param_11];
	ld.param.u64 	%rd39, [_Z11calc_grad_xiPfiPiS_S_S_S_S_mmmmm_param_6];
	ld.param.u64 	%rd38, [_Z11calc_grad_xiPfiPiS_S_S_S_S_mmmmm_param_5];
	cvta.to.global.u64 	%rd23, %rd12;
	cvta.to.global.u64 	%rd24, %rd39;
	cvta.to.global.u64 	%rd25, %rd38;
	cvt.s64.s32 	%rd4, %r1;
	mad.lo.s64 	%rd5, %rd16, %rd4, %rd23;
	mad.lo.s64 	%rd6, %rd14, %rd4, %rd25;
	mad.lo.s64 	%rd7, %rd40, %rd4, %rd24;
	setp.ne.s32 	%p2, %r6, 2;
	@%p2 bra 	$L__BB8_3;
	ld.param.u64 	%rd37, [_Z11calc_grad_xiPfiPiS_S_S_S_S_mmmmm_param_1];
	ld.global.f32 	%f13, [%rd6];
	cvta.to.global.u64 	%rd34, %rd37;
	mul.wide.s32 	%rd35, %r7, 4;
	add.s64 	%rd36, %rd34, %rd35;
	ld.global.f32 	%f14, [%rd36];
	cvt.rn.f32.s32 	%f15, %r1;
	setp.eq.f32 	%p8, %f14, %f15;
	selp.f32 	%f16, 0f3F800000, 0f00000000, %p8;
	sub.f32 	%f17, %f13, %f16;
	st.global.f32 	[%rd5], %f17;
	bra.uni 	$L__BB8_9;
$L__BB8_3:
	mov.b32 	%r13, 0;
	st.global.u32 	[%rd5], %r13;
	ld.global.u32 	%r14, [%rd3+24];
	setp.lt.s32 	%p3, %r14, 1;
	@%p3 bra 	$L__BB8_9;
	shl.b64 	%rd8, %rd4, 2;
	setp.eq.s32 	%p4, %r6, 1;
	@%p4 bra 	$L__BB8_7;
	mov.b32 	%r20, 0;
	mov.f32 	%f19, 0f00000000;
$L__BB8_6:
	cvt.u64.u32 	%rd26, %r20;
	mad.lo.s64 	%rd27, %rd17, %rd26, %rd2;
	mad.lo.s64 	%rd28, %rd13, %rd26, %rd8;
	add.s64 	%rd29, %rd1, %rd28;
	ld.global.f32 	%f6, [%rd27];
	ld.global.f32 	%f7, [%rd29];
	mul.f32 	%f8, %f6, %f7;
	cvt.f64.f32 	%fd1, %f8;
	ld.global.f32 	%f9, [%rd7];
	setp.ge.f32 	%p5, %f9, 0f00000000;
	selp.f64 	%fd2, 0d3FF0000000000000, 0d3FC999999999999A, %p5;
	cvt.f64.f32 	%fd3, %f19;
	fma.rn.f64 	%fd4, %fd2, %fd1, %fd3;
	cvt.rn.f32.f64 	%f19, %fd4;
	st.global.f32 	[%rd5], %f19;
	add.s32 	%r20, %r20, 1;
	ld.global.u32 	%r16, [%rd3+24];
	setp.lt.s32 	%p6, %r20, %r16;
	@%p6 bra 	$L__BB8_6;
	bra.uni 	$L__BB8_9;
$L__BB8_7:
	mov.b32 	%r19, 0;
	mov.f32 	%f18, 0f00000000;
$L__BB8_8:
	cvt.u64.u32 	%rd30, %r19;
	mad.lo.s64 	%rd31, %rd17, %rd30, %rd2;
	mad.lo.s64 	%rd32, %rd13, %rd30, %rd8;
	add.s64 	%rd33, %rd1, %rd32;
	ld.global.f32 	%f11, [%rd31];
	ld.global.f32 	%f12, [%rd33];
	fma.rn.f32 	%f18, %f11, %f12, %f18;
	st.global.f32 	[%rd5], %f18;
	add.s32 	%r19, %r19, 1;
	ld.global.u32 	%r18, [%rd3+24];
	setp.lt.s32 	%p7, %r19, %r18;
	@%p7 bra 	$L__BB8_8;
$L__BB8_9:
	ret;

}
	// .globl	_Z11calc_grad_biPfiPiS_S_S_S_mmmm
.visible .entry _Z11calc_grad_biPfiPiS_S_S_S_mmmm(
	.param .u32 _Z11calc_grad_biPfiPiS_S_S_S_mmmm_param_0,
	.param .u64 .ptr .align 1 _Z11calc_grad_biPfiPiS_S_S_S_mmmm_param_1,
	.param .u32 _Z11calc_grad_biPfiPiS_S_S_S_mmmm_param_2,
	.param .u64 .ptr .align 1 _Z11calc_grad_biPfiPiS_S_S_S_mmmm_param_3,
	.param .u64 .ptr .align 1 _Z11calc_grad_biPfiPiS_S_S_S_mmmm_param_4,
	.param .u64 .ptr .align 1 _Z11calc_grad_biPfiPiS_S_S_S_mmmm_param_5,
	.param .u64 .ptr .align 1 _Z11calc_grad_biPfiPiS_S_S_S_mmmm_param_6,
	.param .u64 .ptr .align 1 _Z11calc_grad_biPfiPiS_S_S_S_mmmm_param_7,
	.param .u64 _Z11calc_grad_biPfiPiS_S_S_S_mmmm_param_8,
	.param .u64 _Z11calc_grad_biPfiPiS_S_S_S_mmmm_param_9,
	.param .u64 _Z11calc_grad_biPfiPiS_S_S_S_mmmm_param_10,
	.param .u64 _Z11calc_grad_biPfiPiS_S_S_S_mmmm_param_11
)
{
	.reg .pred 	%p<4>;
	.reg .b32 	%r<9>;
	.reg .b32 	%f<4>;
	.reg .b64 	%rd<18>;
	.reg .b64 	%fd<7>;

	ld.param.u32 	%r3, [_Z11calc_grad_biPfiPiS_S_S_S_mmmm_param_0];
	ld.param.u64 	%rd9, [_Z11calc_grad_biPfiPiS_S_S_S_mmmm_param_3];
	ld.param.u64 	%rd3, [_Z11calc_grad_biPfiPiS_S_S_S_mmmm_param_5];
	ld.param.u64 	%rd4, [_Z11calc_grad_biPfiPiS_S_S_S_mmmm_param_6];
	ld.param.u64 	%rd5, [_Z11calc_grad_biPfiPiS_S_S_S_mmmm_param_7];
	ld.param.u64 	%rd6, [_Z11calc_grad_biPfiPiS_S_S_S_mmmm_param_9];
	ld.param.u64 	%rd7, [_Z11calc_grad_biPfiPiS_S_S_S_mmmm_param_10];
	ld.param.u64 	%rd8, [_Z11calc_grad_biPfiPiS_S_S_S_mmmm_param_11];
	cvta.to.global.u64 	%rd10, %rd9;
	mov.u32 	%r4, %ctaid.x;
	mov.u32 	%r5, %ntid.x;
	mov.u32 	%r6, %tid.x;
	mad.lo.s32 	%r1, %r4, %r5, %r6;
	shl.b32 	%r7, %r3, 2;
	mul.wide.s32 	%rd11, %r7, 4;
	add.s64 	%rd12, %rd10, %rd11;
	ld.global.u32 	%r2, [%rd12];
	setp.ge.s32 	%p1, %r1, %r2;
	@%p1 bra 	$L__BB9_4;
	cvta.to.global.u64 	%rd13, %rd5;
	cvta.to.global.u64 	%rd14, %rd4;
	cvta.to.global.u64 	%rd15, %rd3;
	div.s32 	%r8, %r1, %r2;
	cvt.s64.s32 	%rd16, %r8;
	mad.lo.s64 	%rd1, %rd7, %rd16, %rd14;
	mad.lo.s64 	%rd17, %rd8, %rd16, %rd13;
	mad.lo.s64 	%rd2, %rd6, %rd16, %rd15;
	ld.global.f32 	%f1, [%rd17];
	st.global.f32 	[%rd1], %f1;
	setp.eq.s32 	%p2, %r3, 2;
	mov.f64 	%fd6, 0d3FF0000000000000;
	@%p2 bra 	$L__BB9_3;
	ld.global.f32 	%f2, [%rd2];
	setp.ge.f32 	%p3, %f2, 0f00000000;
	selp.f64 	%fd6, 0d3FF0000000000000, 0d3FC999999999999A, %p3;
$L__BB9_3:
	cvt.f64.f32 	%fd4, %f1;
	mul.f64 	%fd5, %fd6, %fd4;
	cvt.rn.f32.f64 	%f3, %fd5;
	st.global.f32 	[%rd1], %f3;
$L__BB9_4:
	ret;

}
	// .globl	_Z9grad_stepiPiPfS0_mmf
.visible .entry _Z9grad_stepiPiPfS0_mmf(
	.param .u32 _Z9grad_stepiPiPfS0_mmf_param_0,
	.param .u64 .ptr .align 1 _Z9grad_stepiPiPfS0_mmf_param_1,
	.param .u64 .ptr .align 1 _Z9grad_stepiPiPfS0_mmf_param_2,
	.param .u64 .ptr .align 1 _Z9grad_stepiPiPfS0_mmf_param_3,
	.param .u64 _Z9grad_stepiPiPfS0_mmf_param_4,
	.param .u64 _Z9grad_stepiPiPfS0_mmf_param_5,
	.param .f32 _Z9grad_stepiPiPfS0_mmf_param_6
)
{
	.reg .pred 	%p<2>;
	.reg .b32 	%r<13>;
	.reg .b32 	%f<6>;
	.reg .b64 	%rd<17>;

	ld.param.u32 	%r3, [_Z9grad_stepiPiPfS0_mmf_param_0];
	ld.param.u64 	%rd5, [_Z9grad_stepiPiPfS0_mmf_param_1];
	ld.param.u64 	%rd1, [_Z9grad_stepiPiPfS0_mmf_param_2];
	ld.param.u64 	%rd2, [_Z9grad_stepiPiPfS0_mmf_param_3];
	ld.param.u64 	%rd3, [_Z9grad_stepiPiPfS0_mmf_param_4];
	ld.param.u64 	%rd4, [_Z9grad_stepiPiPfS0_mmf_param_5];
	ld.param.f32 	%f1, [_Z9grad_stepiPiPfS0_mmf_param_6];
	cvta.to.global.u64 	%rd6, %rd5;
	mov.u32 	%r4, %ctaid.x;
	mov.u32 	%r5, %ntid.x;
	mov.u32 	%r6, %tid.x;
	mad.lo.s32 	%r1, %r4, %r5, %r6;
	shl.b32 	%r7, %r3, 1;
	mul.wide.s32 	%rd7, %r7, 4;
	add.s64 	%rd8, %rd6, %rd7;
	ld.global.u32 	%r8, [%rd8];
	ld.global.u32 	%r2, [%rd8+4];
	mul.lo.s32 	%r9, %r2, %r8;
	setp.ge.s32 	%p1, %r1, %r9;
	@%p1 bra 	$L__BB10_2;
	cvta.to.global.u64 	%rd9, %rd2;
	cvta.to.global.u64 	%rd10, %rd1;
	div.s32 	%r10, %r1, %r2;
	mul.lo.s32 	%r11, %r10, %r2;
	sub.s32 	%r12, %r1, %r11;
	cvt.s64.s32 	%rd11, %r10;
	mul.wide.s32 	%rd12, %r12, 4;
	mad.lo.s64 	%rd13, %rd3, %rd11, %rd12;
	add.s64 	%rd14, %rd10, %rd13;
	mad.lo.s64 	%rd15, %rd4, %rd11, %rd12;
	add.s64 	%rd16, %rd9, %rd15;
	ld.global.f32 	%f2, [%rd16];
	mul.f32 	%f3, %f1, %f2;
	ld.global.f32 	%f4, [%rd14];
	sub.f32 	%f5, %f4, %f3;
	st.global.f32 	[%rd14], %f5;
$L__BB10_2:
	ret;

}
	// .globl	_Z12debug_kernelPfmii
.visible .entry _Z12debug_kernelPfmii(
	.param .u64 .ptr .align 1 _Z12debug_kernelPfmii_param_0,
	.param .u64 _Z12debug_kernelPfmii_param_1,
	.param .u32 _Z12debug_kernelPfmii_param_2,
	.param .u32 _Z12debug_kernelPfmii_param_3
)
{
	.local .align 8 .b8 	__local_depot11[8];
	.reg .b64 	%SP;
	.reg .b64 	%SPL;
	.reg .pred 	%p<13>;
	.reg .b32 	%r<34>;
	.reg .b32 	%f<85>;
	.reg .b64 	%rd<24>;
	.reg .b64 	%fd<5>;

	mov.u64 	%SPL, __local_depot11;
	cvta.local.u64 	%SP, %SPL;
	ld.param.u64 	%rd9, [_Z12debug_kernelPfmii_param_0];
	ld.param.u64 	%rd8, [_Z12debug_kernelPfmii_param_1];
	ld.param.u32 	%r17, [_Z12debug_kernelPfmii_param_2];
	ld.param.u32 	%r18, [_Z12debug_kernelPfmii_param_3];
	cvta.to.global.u64 	%rd1, %rd9;
	mov.u32 	%r19, %ctaid.x;
	mov.u32 	%r20, %ntid.x;
	mul.lo.s32 	%r21, %r19, %r20;
	mov.u32 	%r22, %tid.x;
	neg.s32 	%r23, %r22;
	setp.ne.s32 	%p1, %r21, %r23;
	@%p1 bra 	$L__BB11_19;
	mov.f64 	%fd4, 0d0000000000000000;
	min.s32 	%r24, %r17, %r18;
	setp.lt.s32 	%p2, %r24, 1;
	@%p2 bra 	$L__BB11_18;
	and.b32  	%r1, %r18, 15;
	add.s32 	%r2, %r1, -1;
	and.b32  	%r3, %r18, 7;
	add.s32 	%r4, %r3, -1;
	and.b32  	%r5, %r18, 2147483632;
	and.b32  	%r6, %r18, 3;
	neg.s32 	%r7, %r5;
	add.s64 	%rd2, %rd1, 32;
	mov.f32 	%f84, 0f00000000;
	mov.b32 	%r29, 0;
$L__BB11_3:
	setp.lt.u32 	%p3, %r18, 16;
	cvt.u64.u32 	%rd10, %r29;
	mul.lo.s64 	%rd3, %rd8, %rd10;
	mov.b32 	%r32, 0;
	@%p3 bra 	$L__BB11_6;
	add.s64 	%rd23, %rd2, %rd3;
	mov.u32 	%r30, %r7;
$L__BB11_5:
	.pragma "nounroll";
	ld.global.f32 	%f18, [%rd23+-32];
	add.f32 	%f19, %f84, %f18;
	ld.global.f32 	%f20, [%rd23+-28];
	add.f32 	%f21, %f19, %f20;
	ld.global.f32 	%f22, [%rd23+-24];
	add.f32 	%f23, %f21, %f22;
	ld.global.f32 	%f24, [%rd23+-20];
	add.f32 	%f25, %f23, %f24;
	ld.global.f32 	%f26, [%rd23+-16];
	add.f32 	%f27, %f25, %f26;
	ld.global.f32 	%f28, [%rd23+-12];
	add.f32 	%f29, %f27, %f28;
	ld.global.f32 	%f30, [%rd23+-8];
	add.f32 	%f31, %f29, %f30;
	ld.global.f32 	%f32, [%rd23+-4];
	add.f32 	%f33, %f31, %f32;
	ld.global.f32 	%f34, [%rd23];
	add.f32 	%f35, %f33, %f34;
	ld.global.f32 	%f36, [%rd23+4];
	add.f32 	%f37, %f35, %f36;
	ld.global.f32 	%f38, [%rd23+8];
	add.f32 	%f39, %f37, %f38;
	ld.global.f32 	%f40, [%rd23+12];
	add.f32 	%f41, %f39, %f40;
	ld.global.f32 	%f42, [%rd23+16];
	add.f32 	%f43, %f41, %f42;
	ld.global.f32 	%f44, [%rd23+20];
	add.f32 	%f45, %f43, %f44;
	ld.global.f32 	%f46, [%rd23+24];
	add.f32 	%f47, %f45, %f46;
	ld.global.f32 	%f48, [%rd23+28];
	add.f32 	%f84, %f47, %f48;
	add.s32 	%r30, %r30, 16;
	add.s64 	%rd23, %rd23, 64;
	setp.ne.s32 	%p4, %r30, 0;
	mov.u32 	%r32, %r5;
	@%p4 bra 	$L__BB11_5;
$L__BB11_6:
	setp.eq.s32 	%p5, %r1, 0;
	@%p5 bra 	$L__BB11_16;
	setp.lt.u32 	%p6, %r2, 7;
	@%p6 bra 	$L__BB11_9;
	mul.wide.u32 	%rd11, %r32, 4;
	add.s64 	%rd12, %rd11, %rd3;
	add.s64 	%rd13, %rd1, %rd12;
	ld.global.f32 	%f50, [%rd13];
	add.f32 	%f51, %f84, %f50;
	ld.global.f32 	%f52, [%rd13+4];
	add.f32 	%f53, %f51, %f52;
	ld.global.f32 	%f54, [%rd13+8];
	add.f32 	%f55, %f53, %f54;
	ld.global.f32 	%f56, [%rd13+12];
	add.f32 	%f57, %f55, %f56;
	ld.global.f32 	%f58, [%rd13+16];
	add.f32 	%f59, %f57, %f58;
	ld.global.f32 	%f60, [%rd13+20];
	add.f32 	%f61, %f59, %f60;
	ld.global.f32 	%f62, [%rd13+24];
	add.f32 	%f63, %f61, %f62;
	ld.global.f32 	%f64, [%rd13+28];
	add.f32 	%f84, %f63, %f64;
	add.s32 	%r32, %r32, 8;
$L__BB11_9:
	setp.eq.s32 	%p7, %r3, 0;
	@%p7 bra 	$L__BB11_16;
	setp.lt.u32 	%p8, %r4, 3;
	@%p8 bra 	$L__BB11_12;
	mul.wide.u32 	%rd14, %r32, 4;
	add.s64 	%rd15, %rd14, %rd3;
	add.s64 	%rd16, %rd1, %rd15;
	ld.global.f32 	%f66, [%rd16];
	add.f32 	%f67, %f84, %f66;
	ld.global.f32 	%f68, [%rd16+4];
	add.f32 	%f69, %f67, %f68;
	ld.global.f32 	%f70, [%rd16+8];
	add.f32 	%f71, %f69, %f70;
	ld.global.f32 	%f72, [%rd16+12];
	add.f32 	%f84, %f71, %f72;
	add.s32 	%r32, %r32, 4;
$L__BB11_12:
	setp.eq.s32 	%p9, %r6, 0;
	@%p9 bra 	$L__BB11_16;
	setp.eq.s32 	%p10, %r6, 1;
	mul.wide.u32 	%rd17, %r32, 4;
	add.s64 	%rd18, %rd17, %rd3;
	add.s64 	%rd7, %rd1, %rd18;
	ld.global.f32 	%f73, [%rd7];
	add.f32 	%f84, %f84, %f73;
	@%p10 bra 	$L__BB11_16;
	setp.eq.s32 	%p11, %r6, 2;
	ld.global.f32 	%f74, [%rd7+4];
	add.f32 	%f84, %f84, %f74;
	@%p11 bra 	$L__BB11_16;
	ld.global.f32 	%f75, [%rd7+8];
	add.f32 	%f84, %f84, %f75;
$L__BB11_16:
	add.s32 	%r29, %r29, 1;
	setp.ne.s32 	%p12, %r29, %r17;
	@%p12 bra 	$L__BB11_3;
	cvt.f64.f32 	%fd4, %f84;
$L__BB11_18:
	add.u64 	%rd19, %SP, 0;
	add.u64 	%rd20, %SPL, 0;
	st.local.f64 	[%rd20], %fd4;
	mov.u64 	%rd21, $str;
	cvta.global.u64 	%rd22, %rd21;
	{ // callseq 0, 0
	.param .b64 param0;
	st.param.b64 	[param0], %rd22;
	.param .b64 param1;
	st.param.b64 	[param1], %rd19;
	.param .b32 retval0;
	call.uni (retval0), 
	vprintf, 
	(
	param0, 
	param1
	);
	ld.param.b32 	%r27, [retval0];
	} // callseq 0
$L__BB11_19:
	ret;

}


// ===== COMPILED SASS (sm_100) =====

	.target	sm_100

	.elftype	@"ET_EXEC"


//--------------------- .note.nv.tkinfo           --------------------------
	.section	.note.nv.tkinfo,"",@"SHT_NOTE"
	.sectionflags	@"SHF_NOTE_NV_TKINFO"
	.tkinfo
        /*0018*/ 	.word	0x00000002
        /*0030*/ 	.string	""
        /*0030*/ 	.string	"ptxas"
        /*0030*/ 	.string	"Cuda compilation tools, release 13.0, V13.0.88"
        /*0030*/ 	.string	"Build cuda_13.0.r13.0/compiler.36424714_0"
        /*0030*/ 	.string	"-arch sm_100 -m 64 "



//--------------------- .note.nv.cuinfo           --------------------------
	.section	.note.nv.cuinfo,"",@"SHT_NOTE"
	.sectionflags	@"SHF_NOTE_NV_CUINFO"
        /*0018*/ 	.short	0x0002
        /*001a*/ 	.short	0x0064
        /*001c*/ 	.short	0x0082
	.zero		2


//--------------------- .nv.info                  --------------------------
	.section	.nv.info,"",@"SHT_CUDA_INFO"
	.align	4


	//----- nvinfo : EIATTR_REGCOUNT
	.align		4
        /*0000*/ 	.byte	0x04, 0x2f
        /*0002*/ 	.short	(.L_2 - .L_1)
	.align		4
.L_1:
        /*0004*/ 	.word	index@(_Z6matmulPfS_S_mmmmmmm)
        /*0008*/ 	.word	0x00000020


	//----- nvinfo : EIATTR_FRAME_SIZE
	.align		4
.L_2:
        /*000c*/ 	.byte	0x04, 0x11
        /*000e*/ 	.short	(.L_4 - .L_3)
	.align		4
.L_3:
        /*0010*/ 	.word	index@($__internal_5_$__cuda_sm20_div_u64)
        /*0014*/ 	.word	0x00000000


	//----- nvinfo : EIATTR_FRAME_SIZE
	.align		4
.L_4:
        /*0018*/ 	.byte	0x04, 0x11
        /*001a*/ 	.short	(.L_6 - .L_5)
	.align		4
.L_5:
        /*001c*/ 	.word	index@(_Z6matmulPfS_S_mmmmmmm)
        /*0020*/ 	.word	0x00000000


	//----- nvinfo : EIATTR_REGCOUNT
	.align		4
.L_6:
        /*0024*/ 	.byte	0x04, 0x2f
        /*0026*/ 	.short	(.L_8 - .L_7)
	.align		4
.L_7:
        /*0028*/ 	.word	index@(_Z6mataddPfS_S_mmmmm)
        /*002c*/ 	.word	0x00000012


	//----- nvinfo : EIATTR_FRAME_SIZE
	.align		4
.L_8:
        /*0030*/ 	.byte	0x04, 0x11
        /*0032*/ 	.short	(.L_10 - .L_9)
	.align		4
.L_9:
        /*0034*/ 	.word	index@($__internal_4_$__cuda_sm20_div_u64)
        /*0038*/ 	.word	0x00000000


	//----- nvinfo : EIATTR_FRAME_SIZE
	.align		4
.L_10:
        /*003c*/ 	.byte	0x04, 0x11
        /*003e*/ 	.short	(.L_12 - .L_11)
	.align		4
.L_11:
        /*0040*/ 	.word	index@(_Z6mataddPfS_S_mmmmm)
        /*0044*/ 	.word	0x00000000


	//----- nvinfo : EIATTR_REGCOUNT
	.align		4
.L_12:
        /*0048*/ 	.byte	0x04, 0x2f
        /*004a*/ 	.short	(.L_14 - .L_13)
	.align		4
.L_13:
        /*004c*/ 	.word	index@(_Z9leakyreluPfS_fmmmm)
        /*0050*/ 	.word	0x00000012


	//----- nvinfo : EIATTR_FRAME_SIZE
	.align		4
.L_14:
        /*0054*/ 	.byte	0x04, 0x11
        /*0056*/ 	.short	(.L_16 - .L_15)
	.align		4
.L_15:
        /*0058*/ 	.word	index@($__internal_3_$__cuda_sm20_div_u64)
        /*005c*/ 	.word	0x00000000


	//----- nvinfo : EIATTR_FRAME_SIZE
	.align		4
.L_16:
        /*0060*/ 	.byte	0x04, 0x11
        /*0062*/ 	.short	(.L_18 - .L_17)
	.align		4
.L_17:
        /*0064*/ 	.word	index@(_Z9leakyreluPfS_fmmmm)
        /*0068*/ 	.word	0x00000000


	//----- nvinfo : EIATTR_REGCOUNT
	.align		4
.L_18:
        /*006c*/ 	.byte	0x04, 0x2f
        /*006e*/ 	.short	(.L_20 - .L_19)
	.align		4
.L_19:
        /*0070*/ 	.word	index@(_Z3maxPfS_mmm)
        /*0074*/ 	.word	0x0000000e


	//----- nvinfo : EIATTR_FRAME_SIZE
	.align		4
.L_20:
        /*0078*/ 	.byte	0x04, 0x11
        /*007a*/ 	.short	(.L_22 - .L_21)
	.align		4
.L_21:
        /*007c*/ 	.word	index@(_Z3maxPfS_mmm)
        /*0080*/ 	.word	0x00000000


	//----- nvinfo : EIATTR_REGCOUNT
	.align		4
.L_22:
        /*0084*/ 	.byte	0x04, 0x2f
        /*0086*/ 	.short	(.L_24 - .L_23)
	.align		4
.L_23:
        /*0088*/ 	.word	index@(_Z6expsumPfS_S_mmm)
        /*008c*/ 	.word	0x00000012


	//----- nvinfo : EIATTR_FRAME_SIZE
	.align		4
.L_24:
        /*0090*/ 	.byte	0x04, 0x11
        /*0092*/ 	.short	(.L_26 - .L_25)
	.align		4
.L_25:
        /*0094*/ 	.word	index@($__internal_2_$__cuda_sm20_div_u64)
        /*0098*/ 	.word	0x00000000


	//----- nvinfo : EIATTR_FRAME_SIZE
	.align		4
.L_26:
        /*009c*/ 	.byte	0x04, 0x11
        /*009e*/ 	.short	(.L_28 - .L_27)
	.align		4
.L_27:
        /*00a0*/ 	.word	index@(_Z6expsumPfS_S_mmm)
        /*00a4*/ 	.word	0x00000000


	//----- nvinfo : EIATTR_REGCOUNT
	.align		4
.L_28:
        /*00a8*/ 	.byte	0x04, 0x2f
        /*00aa*/ 	.short	(.L_30 - .L_29)
	.align		4
.L_29:
        /*00ac*/ 	.word	index@(_Z7softmaxPfS_S_S_mmmm)
        /*00b0*/ 	.word	0x00000012


	//----- nvinfo : EIATTR_FRAME_SIZE
	.align		4
.L_30:
        /*00b4*/ 	.byte	0x04, 0x11
        /*00b6*/ 	.short	(.L_32 - .L_31)
	.align		4
.L_31:
        /*00b8*/ 	.word	index@($__internal_1_$__cuda_sm3x_div_rn_noftz_f32_slowpath)
        /*00bc*/ 	.word	0x00000000


	//----- nvinfo : EIATTR_FRAME_SIZE
	.align		4
.L_32:
        /*00c0*/ 	.byte	0x04, 0x11
        /*00c2*/ 	.short	(.L_34 - .L_33)
	.align		4
.L_33:
        /*00c4*/ 	.word	index@($__internal_0_$__cuda_sm20_div_u64)
        /*00c8*/ 	.word	0x00000000


	//----- nvinfo : EIATTR_FRAME_SIZE
	.align		4
.L_34:
        /*00cc*/ 	.byte	0x04, 0x11
        /*00ce*/ 	.short	(.L_36 - .L_35)
	.align		4
.L_35:
        /*00d0*/ 	.word	index@(_Z7softmaxPfS_S_S_mmmm)
        /*00d4*/ 	.word	0x00000000


	//----- nvinfo : EIATTR_REGCOUNT
	.align		4
.L_36:
        /*00d8*/ 	.byte	0x04, 0x2f
        /*00da*/ 	.short	(.L_38 - .L_37)
	.align		4
.L_37:
        /*00dc*/ 	.word	index@(_Z13cross_entropyPfS_S_mmmi)
        /*00e0*/ 	.word	0x0000000e


	//----- nvinfo : EIATTR_FRAME_SIZE
	.align		4
.L_38:
        /*00e4*/ 	.byte	0x04, 0x11
        /*00e6*/ 	.short	(.L_40 - .L_39)
	.align		4
.L_39:
        /*00e8*/ 	.word	index@(_Z13cross_entropyPfS_S_mmmi)
        /*00ec*/ 	.word	0x00000000


	//----- nvinfo : EIATTR_REGCOUNT
	.align		4
.L_40:
        /*00f0*/ 	.byte	0x04, 0x2f
        /*00f2*/ 	.short	(.L_42 - .L_41)
	.align		4
.L_41:
        /*00f4*/ 	.word	index@(_Z11calc_grad_wiPfiPiS_S_S_S_mmmm)
        /*00f8*/ 	.word	0x00000010


	//----- nvinfo : EIATTR_FRAME_SIZE
	.align		4
.L_42:
        /*00fc*/ 	.byte	0x04, 0x11
        /*00fe*/ 	.short	(.L_44 - .L_43)
	.align		4
.L_43:
        /*0100*/ 	.word	index@(_Z11calc_grad_wiPfiPiS_S_S_S_mmmm)
        /*0104*/ 	.word	0x00000000


	//----- nvinfo : EIATTR_REGCOUNT
	.align		4
.L_44:
        /*0108*/ 	.byte	0x04, 0x2f
        /*010a*/ 	.short	(.L_46 - .L_45)
	.align		4
.L_45:
        /*010c*/ 	.word	index@(_Z11calc_grad_xiPfiPiS_S_S_S_S_mmmmm)
        /*0110*/ 	.word	0x0000001a


	//----- nvinfo : EIATTR_FRAME_SIZE
	.align		4
.L_46:
        /*0114*/ 	.byte	0x04, 0x11
        /*0116*/ 	.short	(.L_48 - .L_47)
	.align		4
.L_47:
        /*0118*/ 	.word	index@(_Z11calc_grad_xiPfiPiS_S_S_S_S_mmmmm)
        /*011c*/ 	.word	0x00000000


	//----- nvinfo : EIATTR_REGCOUNT
	.align		4
.L_48:
        /*0120*/ 	.byte	0x04, 0x2f
        /*0122*/ 	.short	(.L_50 - .L_49)
	.align		4
.L_49:
        /*0124*/ 	.word	index@(_Z11calc_grad_biPfiPiS_S_S_S_mmmm)
        /*0128*/ 	.word	0x00000012


	//----- nvinfo : EIATTR_FRAME_SIZE
	.align		4
.L_50:
        /*012c*/ 	.byte	0x04, 0x11
        /*012e*/ 	.short	(.L_52 - .L_51)
	.align		4
.L_51:
        /*0130*/ 	.word	index@(_Z11calc_grad_biPfiPiS_S_S_S_mmmm)
        /*0134*/ 	.word	0x00000000


	//----- nvinfo : EIATTR_REGCOUNT
	.align		4
.L_52:
        /*0138*/ 	.byte	0x04, 0x2f
        /*013a*/ 	.short	(.L_54 - .L_53)
	.align		4
.L_53:
        /*013c*/ 	.word	index@(_Z9grad_stepiPiPfS0_mmf)
        /*0140*/ 	.word	0x0000000d


	//----- nvinfo : EIATTR_FRAME_SIZE
	.align		4
.L_54:
        /*0144*/ 	.byte	0x04, 0x11
        /*0146*/ 	.short	(.L_56 - .L_55)
	.align		4
.L_55:
        /*0148*/ 	.word	index@(_Z9grad_stepiPiPfS0_mmf)
        /*014c*/ 	.word	0x00000000


	//----- nvinfo : EIATTR_REGCOUNT
	.align		4
.L_56:
        /*0150*/ 	.byte	0x04, 0x2f
        /*0152*/ 	.short	(.L_58 - .L_57)
	.align		4
.L_57:
        /*0154*/ 	.word	index@(_Z12debug_kernelPfmii)
        /*0158*/ 	.word	0x0000001e


	//----- nvinfo : EIATTR_FRAME_SIZE
	.align		4
.L_58:
        /*015c*/ 	.byte	0x04, 0x11
        /*015e*/ 	.short	(.L_60 - .L_59)
	.align		4
.L_59:
        /*0160*/ 	.word	index@(_Z12debug_kernelPfmii)
        /*0164*/ 	.word	0x00000008


	//----- nvinfo : EIATTR_MIN_STACK_SIZE
	.align		4
.L_60:
        /*0168*/ 	.byte	0x04, 0x12
        /*016a*/ 	.short	(.L_62 - .L_61)
	.align		4
.L_61:
        /*016c*/ 	.word	index@(_Z12debug_kernelPfmii)
        /*0170*/ 	.word	0x00000008


	//----- nvinfo : EIATTR_MIN_STACK_SIZE
	.align		4
.L_62:
        /*0174*/ 	.byte	0x04, 0x12
        /*0176*/ 	.short	(.L_64 - .L_63)
	.align		4
.L_63:
        /*0178*/ 	.word	index@(_Z9grad_stepiPiPfS0_mmf)
        /*017c*/ 	.word	0x00000000


	//----- nvinfo : EIATTR_MIN_STACK_SIZE
	.align		4
.L_64:
        /*0180*/ 	.byte	0x04, 0x12
        /*0182*/ 	.short	(.L_66 - .L_65)
	.align		4
.L_65:
        /*0184*/ 	.word	index@(_Z11calc_grad_biPfiPiS_S_S_S_mmmm)
        /*0188*/ 	.word	0x00000000


	//----- nvinfo : EIATTR_MIN_STACK_SIZE
	.align		4
.L_66:
        /*018c*/ 	.byte	0x04, 0x12
        /*018e*/ 	.short	(.L_68 - .L_67)
	.align		4
.L_67:
        /*0190*/ 	.word	index@(_Z11calc_grad_xiPfiPiS_S_S_S_S_mmmmm)
        /*0194*/ 	.word	0x00000000


	//----- nvinfo : EIATTR_MIN_STACK_SIZE
	.align		4
.L_68:
        /*0198*/ 	.byte	0x04, 0x12
        /*019a*/ 	.short	(.L_70 - .L_69)
	.align		4
.L_69:
        /*019c*/ 	.word	index@(_Z11calc_grad_wiPfiPiS_S_S_S_mmmm)
        /*01a0*/ 	.word	0x00000000


	//----- nvinfo : EIATTR_MIN_STACK_SIZE
	.align		4
.L_70:
        /*01a4*/ 	.byte	0x04, 0x12
        /*01a6*/ 	.short	(.L_72 - .L_71)
	.align		4
.L_71:
        /*01a8*/ 	.word	index@(_Z13cross_entropyPfS_S_mmmi)
        /*01ac*/ 	.word	0x00000000


	//----- nvinfo : EIATTR_MIN_STACK_SIZE
	.align		4
.L_72:
        /*01b0*/ 	.byte	0x04, 0x12
        /*01b2*/ 	.short	(.L_74 - .L_73)
	.align		4
.L_73:
        /*01b4*/ 	.word	index@(_Z7softmaxPfS_S_S_mmmm)
        /*01b8*/ 	.word	0x00000000


	//----- nvinfo : EIATTR_MIN_STACK_SIZE
	.align		4
.L_74:
        /*01bc*/ 	.byte	0x04, 0x12
        /*01be*/ 	.short	(.L_76 - .L_75)
	.align		4
.L_75:
        /*01c0*/ 	.word	index@(_Z6expsumPfS_S_mmm)
        /*01c4*/ 	.word	0x00000000


	//----- nvinfo : EIATTR_MIN_STACK_SIZE
	.align		4
.L_76:
        /*01c8*/ 	.byte	0x04, 0x12
        /*01ca*/ 	.short	(.L_78 - .L_77)
	.align		4
.L_77:
        /*01cc*/ 	.word	index@(_Z3maxPfS_mmm)
        /*01d0*/ 	.word	0x00000000


	//----- nvinfo : EIATTR_MIN_STACK_SIZE
	.align		4
.L_78:
        /*01d4*/ 	.byte	0x04, 0x12
        /*01d6*/ 	.short	(.L_80 - .L_79)
	.align		4
.L_79:
        /*01d8*/ 	.word	index@(_Z9leakyreluPfS_fmmmm)
        /*01dc*/ 	.word	0x00000000


	//----- nvinfo : EIATTR_MIN_STACK_SIZE
	.align		4
.L_80:
        /*01e0*/ 	.byte	0x04, 0x12
        /*01e2*/ 	.short	(.L_82 - .L_81)
	.align		4
.L_81:
        /*01e4*/ 	.word	index@(_Z6mataddPfS_S_mmmmm)
        /*01e8*/ 	.word	0x00000000


	//----- nvinfo : EIATTR_MIN_STACK_SIZE
	.align		4
.L_82:
        /*01ec*/ 	.byte	0x04, 0x12
        /*01ee*/ 	.short	(.L_84 - .L_83)
	.align		4
.L_83:
        /*01f0*/ 	.word	index@(_Z6matmulPfS_S_mmmmmmm)
        /*01f4*/ 	.word	0x00000000
.L_84:


//--------------------- .nv.compat                --------------------------
	.section	.nv.compat,"",@"SHT_CUDA_COMPAT_INFO"
	.align	4
        /*0000*/ 	.byte	0x02, 0x09, 0x00, 0x00, 0x02, 0x02, 0x01, 0x00, 0x02, 0x05, 0x05, 0x00, 0x03, 0x07, 0x01, 0x01
        /*0010*/ 	.byte	0x02, 0x03, 0x00, 0x00, 0x02, 0x06, 0x01, 0x00, 0x04, 0x0b, 0x08, 0x00, 0x01, 0x00, 0x00, 0x00
        /*0020*/ 	.byte	0x00, 0x00, 0x00, 0x00


//--------------------- .nv.info._Z12debug_kernelPfmii --------------------------
	.section	.nv.info._Z12debug_kernelPfmii,"",@"SHT_CUDA_INFO"
	.sectionflags	@""
	.align	4


	//----- nvinfo : EIATTR_CUDA_API_VERSION
	.align		4
        /*0000*/ 	.byte	0x04, 0x37
        /*0002*/ 	.short	(.L_86 - .L_85)
.L_85:
        /*0004*/ 	.word	0x00000082


	//----- nvinfo : EIATTR_KPARAM_INFO
	.align		4
.L_86:
        /*0008*/ 	.byte	0x04, 0x17
        /*000a*/ 	.short	(.L_88 - .L_87)
.L_87:
        /*000c*/ 	.word	0x00000000
        /*0010*/ 	.short	0x0003
        /*0012*/ 	.short	0x0014
        /*0014*/ 	.byte	0x00, 0xf0, 0x11, 0x00


	//----- nvinfo : EIATTR_KPARAM_INFO
	.align		4
.L_88:
        /*0018*/ 	.byte	0x04, 0x17
        /*001a*/ 	.short	(.L_90 - .L_89)
.L_89:
        /*001c*/ 	.word	0x00000000
        /*0020*/ 	.short	0x0002
        /*0022*/ 	.short	0x0010
        /*0024*/ 	.byte	0x00, 0xf0, 0x11, 0x00


	//----- nvinfo : EIATTR_KPARAM_INFO
	.align		4
.L_90:
        /*0028*/ 	.byte	0x04, 0x17
        /*002a*/ 	.short	(.L_92 - .L_91)
.L_91:
        /*002c*/ 	.word	0x00000000
        /*0030*/ 	.short	0x0001
        /*0032*/ 	.short	0x0008
        /*0034*/ 	.byte	0x00, 0xf0, 0x21, 0x00


	//----- nvinfo : EIATTR_KPARAM_INFO
	.align		4
.L_92:
        /*0038*/ 	.byte	0x04, 0x17
        /*003a*/ 	.short	(.L_94 - .L_93)
.L_93:
        /*003c*/ 	.word	0x00000000
        /*0040*/ 	.short	0x0000
        /*0042*/ 	.short	0x0000
        /*0044*/ 	.byte	0x00, 0xf5, 0x21, 0x00


	//----- nvinfo : EIATTR_SPARSE_MMA_MASK
	.align		4
.L_94:
        /*0048*/ 	.byte	0x03, 0x50
        /*004a*/ 	.short	0x0000


	//----- nvinfo : EIATTR_MAXREG_COUNT
	.align		4
        /*004c*/ 	.byte	0x03, 0x1b
        /*004e*/ 	.short	0x00ff


	//----- nvinfo : EIATTR_EXTERNS
	.align		4
        /*0050*/ 	.byte	0x04, 0x0f
        /*0052*/ 	.short	(.L_96 - .L_95)


	//   ....[0]....
	.align		4
.L_95:
        /*0054*/ 	.word	index@(vprintf)


	//----- nvinfo : EIATTR_MERCURY_ISA_VERSION
	.align		4
.L_96:
        /*0058*/ 	.byte	0x03, 0x5f
        /*005a*/ 	.short	0x0101


	//----- nvinfo : EIATTR_VRC_CTA_INIT_COUNT
	.align		4
        /*005c*/ 	.byte	0x02, 0x4a
	.zero		1
	.zero		1


	//----- nvinfo : EIATTR_SYSCALL_OFFSETS
	.align		4
        /*0060*/ 	.byte	0x04, 0x46
        /*0062*/ 	.short	(.L_98 - .L_97)


	//   ....[0]....
.L_97:
        /*0064*/ 	.word	0x00000960


	//----- nvinfo : EIATTR_EXIT_INSTR_OFFSETS
	.align		4
.L_98:
        /*0068*/ 	.byte	0x04, 0x1c
        /*006a*/ 	.short	(.L_100 - .L_99)


	//   ....[0]....
.L_99:
        /*006c*/ 	.word	0x000000c0


	//   ....[1]....
        /*0070*/ 	.word	0x00000970


	//----- nvinfo : EIATTR_CRS_STACK_SIZE
	.align		4
.L_100:
        /*0074*/ 	.byte	0x04, 0x1e
        /*0076*/ 	.short	(.L_102 - .L_101)
.L_101:
        /*0078*/ 	.word	0x00000000


	//----- nvinfo : EIATTR_CBANK_PARAM_SIZE
	.align		4
.L_102:
        /*007c*/ 	.byte	0x03, 0x19
        /*007e*/ 	.short	0x0018


	//----- nvinfo : EIATTR_PARAM_CBANK
	.align		4
        /*0080*/ 	.byte	0x04, 0x0a
        /*0082*/ 	.short	(.L_104 - .L_103)
	.align		4
.L_103:
        /*0084*/ 	.word	index@(.nv.constant0._Z12debug_kernelPfmii)
        /*0088*/ 	.short	0x0380
        /*008a*/ 	.short	0x0018


	//----- nvinfo : EIATTR_SW_WAR
	.align		4
.L_104:
        /*008c*/ 	.byte	0x04, 0x36
        /*008e*/ 	.short	(.L_106 - .L_105)
.L_105:
        /*0090*/ 	.word	0x00000008
.L_106:


//--------------------- .nv.info._Z9grad_stepiPiPfS0_mmf --------------------------
	.section	.nv.info._Z9grad_stepiPiPfS0_mmf,"",@"SHT_CUDA_INFO"
	.sectionflags	@""
	.align	4


	//----- nvinfo : EIATTR_CUDA_API_VERSION
	.align		4
        /*0000*/ 	.byte	0x04, 0x37
        /*0002*/ 	.short	(.L_108 - .L_107)
.L_107:
        /*0004*/ 	.word	0x00000082


	//----- nvinfo : EIATTR_KPARAM_INFO
	.align		4
.L_108:
        /*0008*/ 	.byte	0x04, 0x17
        /*000a*/ 	.short	(.L_110 - .L_109)
.L_109:
        /*000c*/ 	.word	0x00000000
        /*0010*/ 	.short	0x0006
        /*0012*/ 	.short	0x0030
        /*0014*/ 	.byte	0x00, 0xf0, 0x11, 0x00


	//----- nvinfo : EIATTR_KPARAM_INFO
	.align		4
.L_110:
        /*0018*/ 	.byte	0x04, 0x17
        /*001a*/ 	.short	(.L_112 - .L_111)
.L_111:
        /*001c*/ 	.word	0x00000000
        /*0020*/ 	.short	0x0005
        /*0022*/ 	.short	0x0028
        /*0024*/ 	.byte	0x00, 0xf0, 0x21, 0x00


	//----- nvinfo : EIATTR_KPARAM_INFO
	.align		4
.L_112:
        /*0028*/ 	.byte	0x04, 0x17
        /*002a*/ 	.short	(.L_114 - .L_113)
.L_113:
        /*002c*/ 	.word	0x00000000
        /*0030*/ 	.short	0x0004
        /*0032*/ 	.short	0x0020
        /*0034*/ 	.byte	0x00, 0xf0, 0x21, 0x00


	//----- nvinfo : EIATTR_KPARAM_INFO
	.align		4
.L_114:
        /*0038*/ 	.byte	0x04, 0x17
        /*003a*/ 	.short	(.L_116 - .L_115)
.L_115:
        /*003c*/ 	.word	0x00000000
        /*0040*/ 	.short	0x0003
        /*0042*/ 	.short	0x0018
        /*0044*/ 	.byte	0x00, 0xf5, 0x21, 0x00


	//----- nvinfo : EIATTR_KPARAM_INFO
	.align		4
.L_116:
        /*0048*/ 	.byte	0x04, 0x17
        /*004a*/ 	.short	(.L_118 - .L_117)
.L_117:
        /*004c*/ 	.word	0x00000000
        /*0050*/ 	.short	0x0002
        /*0052*/ 	.short	0x0010
        /*0054*/ 	.byte	0x00, 0xf5, 0x21, 0x00


	//----- nvinfo : EIATTR_KPARAM_INFO
	.align		4
.L_118:
        /*0058*/ 	.byte	0x04, 0x17
        /*005a*/ 	.short	(.L_120 - .L_119)
.L_119:
        /*005c*/ 	.word	0x00000000
        /*0060*/ 	.short	0x0001
        /*0062*/ 	.short	0x0008
        /*0064*/ 	.byte	0x00, 0xf5, 0x21, 0x00


	//----- nvinfo : EIATTR_KPARAM_INFO
	.align		4
.L_120:
        /*0068*/ 	.byte	0x04, 0x17
        /*006a*/ 	.short	(.L_122 - .L_121)
.L_121:
        /*006c*/ 	.word	0x00000000
        /*0070*/ 	.short	0x0000
        /*0072*/ 	.short	0x0000
        /*0074*/ 	.byte	0x00, 0xf0, 0x11, 0x00


	//----- nvinfo : EIATTR_SPARSE_MMA_MASK
	.align		4
.L_122:
        /*0078*/ 	.byte	0x03, 0x50
        /*007a*/ 	.short	0x0000


	//----- nvinfo : EIATTR_MAXREG_COUNT
	.align		4
        /*007c*/ 	.byte	0x03, 0x1b
        /*007e*/ 	.short	0x00ff


	//----- nvinfo : EIATTR_MERCURY_ISA_VERSION
	.align		4
        /*0080*/ 	.byte	0x03, 0x5f
        /*0082*/ 	.short	0x0101


	//----- nvinfo : EIATTR_VRC_CTA_INIT_COUNT
	.align		4
        /*0084*/ 	.byte	0x02, 0x4a
	.zero		1
	.zero		1


	//----- nvinfo : EIATTR_EXIT_INSTR_OFFSETS
	.align		4
        /*0088*/ 	.byte	0x04, 0x1c
        /*008a*/ 	.short	(.L_124 - .L_123)


	//   ....[0]....
.L_123:
        /*008c*/ 	.word	0x000000e0


	//   ....[1]....
        /*0090*/ 	.word	0x000003e0


	//----- nvinfo : EIATTR_CBANK_PARAM_SIZE
	.align		4
.L_124:
        /*0094*/ 	.byte	0x03, 0x19
        /*0096*/ 	.short	0x0034


	//----- nvinfo : EIATTR_PARAM_CBANK
	.align		4
        /*0098*/ 	.byte	0x04, 0x0a
        /*009a*/ 	.short	(.L_126 - .L_125)
	.align		4
.L_125:
        /*009c*/ 	.word	index@(.nv.constant0._Z9grad_stepiPiPfS0_mmf)
        /*00a0*/ 	.short	0x0380
        /*00a2*/ 	.short	0x0034


	//----- nvinfo : EIATTR_SW_WAR
	.align		4
.L_126:
        /*00a4*/ 	.byte	0x04, 0x36
        /*00a6*/ 	.short	(.L_128 - .L_127)
.L_127:
        /*00a8*/ 	.word	0x00000008
.L_128:


//--------------------- .nv.info._Z11calc_grad_biPfiPiS_S_S_S_mmmm --------------------------
	.section	.nv.info._Z11calc_grad_biPfiPiS_S_S_S_mmmm,"",@"SHT_CUDA_INFO"
	.sectionflags	@""
	.align	4


	//----- nvinfo : EIATTR_CUDA_API_VERSION
	.align		4
        /*0000*/ 	.byte	0x04, 0x37
        /*0002*/ 	.short	(.L_130 - .L_129)
.L_129:
        /*0004*/ 	.word	0x00000082


	//----- nvinfo : EIATTR_KPARAM_INFO
	.align		4
.L_130:
        /*0008*/ 	.byte	0x04, 0x17
        /*000a*/ 	.short	(.L_132 - .L_131)
.L_131:
        /*000c*/ 	.word	0x00000000
        /*0010*/ 	.short	0x000b
        /*0012*/ 	.short	0x0058
        /*0014*/ 	.byte	0x00, 0xf0, 0x21, 0x00


	//----- nvinfo : EIATTR_KPARAM_INFO
	.align		4
.L_132:
        /*0018*/ 	.byte	0x04, 0x17
        /*001a*/ 	.short	(.L_134 - .L_133)
.L_133:
        /*001c*/ 	.word	0x00000000
        /*0020*/ 	.short	0x000a
        /*0022*/ 	.short	0x0050
        /*0024*/ 	.byte	0x00, 0xf0, 0x21, 0x00


	//----- nvinfo : EIATTR_KPARAM_INFO
	.align		4
.L_134:
        /*0028*/ 	.byte	0x04, 0x17
        /*002a*/ 	.short	(.L_136 - .L_135)
.L_135:
        /*002c*/ 	.word	0x00000000
        /*0030*/ 	.short	0x0009
        /*0032*/ 	.short	0x0048
        /*0034*/ 	.byte	0x00, 0xf0, 0x21, 0x00


	//----- nvinfo : EIATTR_KPARAM_INFO
	.align		4
.L_136:
        /*0038*/ 	.byte	0x04, 0x17
        /*003a*/ 	.short	(.L_138 - .L_137)
.L_137:
        /*003c*/ 	.word	0x00000000
        /*0040*/ 	.short	0x0008
        /*0042*/ 	.short	0x0040
        /*0044*/ 	.byte	0x00, 0xf0, 0x21, 0x00


	//----- nvinfo : EIATTR_KPARAM_INFO
	.align		4
.L_138:
        /*0048*/ 	.byte	0x04, 0x17
        /*004a*/ 	.short	(.L_140 - .L_139)
.L_139:
        /*004c*/ 	.word	0x00000000
        /*0050*/ 	.short	0x0007
        /*0052*/ 	.short	0x0038
        /*0054*/ 	.byte	0x00, 0xf5, 0x21, 0x00


	//----- nvinfo : EIATTR_KPARAM_INFO
	.align		4
.L_140:
        /*0058*/ 	.byte	0x04, 0x17
        /*005a*/ 	.short	(.L_142 - .L_141)
.L_141:
        /*005c*/ 	.word	0x00000000
        /*0060*/ 	.short	0x0006
        /*0062*/ 	.short	0x0030
        /*0064*/ 	.byte	0x00, 0xf5, 0x21, 0x00


	//----- nvinfo : EIATTR_KPARAM_INFO
	.align		4
.L_142:
        /*0068*/ 	.byte	0x04, 0x17
        /*006a*/ 	.short	(.L_144 - .L_143)
.L_143:
        /*006c*/ 	.word	0x00000000
        /*0070*/ 	.short	0x0005
        /*0072*/ 	.short	0x0028
        /*0074*/ 	.byte	0x00, 0xf5, 0x21, 0x00


	//----- nvinfo : EIATTR_KPARAM_INFO
	.align		4
.L_144:
        /*0078*/ 	.byte	0x04, 0x17
        /*007a*/ 	.short	(.L_146 - .L_145)
.L_145:
        /*007c*/ 	.word	0x00000000
        /*0080*/ 	.short	0x0004
        /*0082*/ 	.short	0x0020
        /*0084*/ 	.byte	0x00, 0xf5, 0x21, 0x00


	//----- nvinfo : EIATTR_KPARAM_INFO
	.align		4
.L_146:
        /*0088*/ 	.byte	0x04, 0x17
        /*008a*/ 	.short	(.L_148 - .L_147)
.L_147:
        /*008c*/ 	.word	0x00000000
        /*0090*/ 	.short	0x0003
        /*0092*/ 	.short	0x0018
        /*0094*/ 	.byte	0x00, 0xf5, 0x21, 0x00


	//----- nvinfo : EIATTR_KPARAM_INFO
	.align		4
.L_148:
        /*0098*/ 	.byte	0x04, 0x17
        /*009a*/ 	.short	(.L_150 - .L_149)
.L_149:
        /*009c*/ 	.word	0x00000000
        /*00a0*/ 	.short	0x0002
        /*00a2*/ 	.short	0x0010
        /*00a4*/ 	.byte	0x00, 0xf0, 0x11, 0x00


	//----- nvinfo : EIATTR_KPARAM_INFO
	.align		4
.L_150:
        /*00a8*/ 	.byte	0x04, 0x17
        /*00aa*/ 	.short	(.L_152 - .L_151)
.L_151:
        /*00ac*/ 	.word	0x00000000
        /*00b0*/ 	.short	0x0001
        /*00b2*/ 	.short	0x0008
        /*00b4*/ 	.byte	0x00, 0xf5, 0x21, 0x00


	//----- nvinfo : EIATTR_KPARAM_INFO
	.align		4
.L_152:
        /*00b8*/ 	.byte	0x04, 0x17
        /*00ba*/ 	.short	(.L_154 - .L_153)
.L_153:
        /*00bc*/ 	.word	0x00000000
        /*00c0*/ 	.short	0x0000
        /*00c2*/ 	.short	0x0000
        /*00c4*/ 	.byte	0x00, 0xf0, 0x11, 0x00


	//----- nvinfo : EIATTR_SPARSE_MMA_MASK
	.align		4
.L_154:
        /*00c8*/ 	.byte	0x03, 0x50
        /*00ca*/ 	.short	0x0000


	//----- nvinfo : EIATTR_MAXREG_COUNT
	.align		4
        /*00cc*/ 	.byte	0x03, 0x1b
        /*00ce*/ 	.short	0x00ff


	//----- nvinfo : EIATTR_MERCURY_ISA_VERSION
	.align		4
        /*00d0*/ 	.byte	0x03, 0x5f
        /*00d2*/ 	.short	0x0101


	//----- nvinfo : EIATTR_VRC_CTA_INIT_COUNT
	.align		4
        /*00d4*/ 	.byte	0x02, 0x4a
	.zero		1
	.zero		1


	//----- nvinfo : EIATTR_EXIT_INSTR_OFFSETS
	.align		4
        /*00d8*/ 	.byte	0x04, 0x1c
        /*00da*/ 	.short	(.L_156 - .L_155)


	//   ....[0]....
.L_155:
        /*00dc*/ 	.word	0x000000c0


	//   ....[1]....
        /*00e0*/ 	.word	0x00000490


	//----- nvinfo : EIATTR_CBANK_PARAM_SIZE
	.align		4
.L_156:
        /*00e4*/ 	.byte	0x03, 0x19
        /*00e6*/ 	.short	0x0060


	//----- nvinfo : EIATTR_PARAM_CBANK
	.align		4
        /*00e8*/ 	.byte	0x04, 0x0a
        /*00ea*/ 	.short	(.L_158 - .L_157)
	.align		4
.L_157:
        /*00ec*/ 	.word	index@(.nv.constant0._Z11calc_grad_biPfiPiS_S_S_S_mmmm)
        /*00f0*/ 	.short	0x0380
        /*00f2*/ 	.short	0x0060


	//----- nvinfo : EIATTR_SW_WAR
	.align		4
.L_158:
        /*00f4*/ 	.byte	0x04, 0x36
        /*00f6*/ 	.short	(.L_160 - .L_159)
.L_159:
        /*00f8*/ 	.word	0x00000008
.L_160:


//--------------------- .nv.info._Z11calc_grad_xiPfiPiS_S_S_S_S_mmmmm --------------------------
	.section	.nv.info._Z11calc_grad_xiPfiPiS_S_S_S_S_mmmmm,"",@"SHT_CUDA_INFO"
	.sectionflags	@""
	.align	4


	//----- nvinfo : EIATTR_CUDA_API_VERSION
	.align		4
        /*0000*/ 	.byte	0x04, 0x37
        /*0002*/ 	.short	(.L_162 - .L_161)
.L_161:
        /*0004*/ 	.word	0x00000082


	//----- nvinfo : EIATTR_KPARAM_INFO
	.align		4
.L_162:
        /*0008*/ 	.byte	0x04, 0x17
        /*000a*/ 	.short	(.L_164 - .L_163)
.L_163:
        /*000c*/ 	.word	0x00000000
        /*0010*/ 	.short	0x000d
        /*0012*/ 	.short	0x0068
        /*0014*/ 	.byte	0x00, 0xf0, 0x21, 0x00


	//----- nvinfo : EIATTR_KPARAM_INFO
	.align		4
.L_164:
        /*0018*/ 	.byte	0x04, 0x17
        /*001a*/ 	.short	(.L_166 - .L_165)
.L_165:
        /*001c*/ 	.word	0x00000000
        /*0020*/ 	.short	0x000c
        /*0022*/ 	.short	0x0060
        /*0024*/ 	.byte	0x00, 0xf0, 0x21, 0x00


	//----- nvinfo : EIATTR_KPARAM_INFO
	.align		4
.L_166:
        /*0028*/ 	.byte	0x04, 0x17
        /*002a*/ 	.short	(.L_168 - .L_167)
.L_167:
        /*002c*/ 	.word	0x00000000
        /*0030*/ 	.short	0x000b
        /*0032*/ 	.short	0x0058
        /*0034*/ 	.byte	0x00, 0xf0, 0x21, 0x00


	//----- nvinfo : EIATTR_KPARAM_INFO
	.align		4
.L_168:
        /*0038*/ 	.byte	0x04, 0x17
        /*003a*/ 	.short	(.L_170 - .L_169)
.L_169:
        /*003c*/ 	.word	0x00000000
        /*0040*/ 	.short	0x000a
        /*0042*/ 	.short	0x0050
        /*0044*/ 	.byte	0x00, 0xf0, 0x21, 0x00


	//----- nvinfo : EIATTR_KPARAM_INFO
	.align		4
.L_170:
        /*0048*/ 	.byte	0x04, 0x17
        /*004a*/ 	.short	(.L_172 - .L_171)
.L_171:
        /*004c*/ 	.word	0x00000000
        /*0050*/ 	.short	0x0009
        /*0052*/ 	.short	0x0048
        /*0054*/ 	.byte	0x00, 0xf0, 0x21, 0x00


	//----- nvinfo : EIATTR_KPARAM_INFO
	.align		4
.L_172:
        /*0058*/ 	.byte	0x04, 0x17
        /*005a*/ 	.short	(.L_174 - .L_173)
.L_173:
        /*005c*/ 	.word	0x00000000
        /*0060*/ 	.short	0x0008
        /*0062*/ 	.short	0x0040
        /*0064*/ 	.byte	0x00, 0xf5, 0x21, 0x00


	//----- nvinfo : EIATTR_KPARAM_INFO
	.align		4
.L_174:
        /*0068*/ 	.byte	0x04, 0x17
        /*006a*/ 	.short	(.L_176 - .L_175)
.L_175:
        /*006c*/ 	.word	0x00000000
        /*0070*/ 	.short	0x0007
        /*0072*/ 	.short	0x0038
        /*0074*/ 	.byte	0x00, 0xf5, 0x21, 0x00


	//----- nvinfo : EIATTR_KPARAM_INFO
	.align		4
.L_176:
        /*0078*/ 	.byte	0x04, 0x17
        /*007a*/ 	.short	(.L_178 - .L_177)
.L_177:
        /*007c*/ 	.word	0x00000000
        /*0080*/ 	.short	0x0006
        /*0082*/ 	.short	0x0030
        /*0084*/ 	.byte	0x00, 0xf5, 0x21, 0x00


	//----- nvinfo : EIATTR_KPARAM_INFO
	.align		4
.L_178:
        /*0088*/ 	.byte	0x04, 0x17
        /*008a*/ 	.short	(.L_180 - .L_179)
.L_179:
        /*008c*/ 	.word	0x00000000
        /*0090*/ 	.short	0x0005
        /*0092*/ 	.short	0x0028
        /*0094*/ 	.byte	0x00, 0xf5, 0x21, 0x00


	//----- nvinfo : EIATTR_KPARAM_INFO
	.align		4
.L_180:
        /*0098*/ 	.byte	0x04, 0x17
        /*009a*/ 	.short	(.L_182 - .L_181)
.L_181:
        /*009c*/ 	.word	0x00000000
        /*00a0*/ 	.short	0x0004
        /*00a2*/ 	.short	0x0020
        /*00a4*/ 	.byte	0x00, 0xf5, 0x21, 0x00


	//----- nvinfo : EIATTR_KPARAM_INFO
	.align		4
.L_182:
        /*00a8*/ 	.byte	0x04, 0x17
        /*00aa*/ 	.short	(.L_184 - .L_183)
.L_183:
        /*00ac*/ 	.word	0x00000000
        /*00b0*/ 	.short	0x0003
        /*00b2*/ 	.short	0x0018
        /*00b4*/ 	.byte	0x00, 0xf5, 0x21, 0x00


	//----- nvinfo : EIATTR_KPARAM_INFO
	.align		4
.L_184:
        /*00b8*/ 	.byte	0x04, 0x17
        /*00ba*/ 	.short	(.L_186 - .L_185)
.L_185:
        /*00bc*/ 	.word	0x00000000
        /*00c0*/ 	.short	0x0002
        /*00c2*/ 	.short	0x0010
        /*00c4*/ 	.byte	0x00, 0xf0, 0x11, 0x00


	//----- nvinfo : EIATTR_KPARAM_INFO
	.align		4
.L_186:
        /*00c8*/ 	.byte	0x04, 0x17
        /*00ca*/ 	.short	(.L_188 - .L_187)
.L_187:
        /*00cc*/ 	.word	0x00000000
        /*00d0*/ 	.short	0x0001
        /*00d2*/ 	.short	0x0008
        /*00d4*/ 	.byte	0x00, 0xf5, 0x21, 0x00


	//----- nvinfo : EIATTR_KPARAM_INFO
	.align		4
.L_188:
        /*00d8*/ 	.byte	0x04, 0x17
        /*00da*/ 	.short	(.L_190 - .L_189)
.L_189:
        /*00dc*/ 	.word	0x00000000
        /*00e0*/ 	.short	0x0000
        /*00e2*/ 	.short	0x0000
        /*00e4*/ 	.byte	0x00, 0xf0, 0x11, 0x00


	//----- nvinfo : EIATTR_SPARSE_MMA_MASK
	.align		4
.L_190:
        /*00e8*/ 	.byte	0x03, 0x50
        /*00ea*/ 	.short	0x0000


	//----- nvinfo : EIATTR_MAXREG_COUNT
	.align		4
        /*00ec*/ 	.byte	0x03, 0x1b
        /*00ee*/ 	.short	0x00ff


	//----- nvinfo : EIATTR_MERCURY_ISA_VERSION
	.align		4
        /*00f0*/ 	.byte	0x03, 0x5f
        /*00f2*/ 	.short	0x0101


	//----- nvinfo : EIATTR_VRC_CTA_INIT_COUNT
	.align		4
        /*00f4*/ 	.byte	0x02, 0x4a
	.zero		1
	.zero		1


	//----- nvinfo : EIATTR_EXIT_INSTR_OFFSETS
	.align		4
        /*00f8*/ 	.byte	0x04, 0x1c
        /*00fa*/ 	.short	(.L_192 - .L_191)


	//   ....[0]....
.L_191:
        /*00fc*/ 	.word	0x000000c0


	//   ....[1]....
        /*0100*/ 	.word	0x000002a0


	//   ....[2]....
        /*0104*/ 	.word	0x000002e0


	//   ....[3]....
        /*0108*/ 	.word	0x00000550


	//   ....[4]....
        /*010c*/ 	.word	0x000006f0


	//----- nvinfo : EIATTR_CBANK_PARAM_SIZE
	.align		4
.L_192:
        /*0110*/ 	.byte	0x03, 0x19
        /*0112*/ 	.short	0x0070


	//----- nvinfo : EIATTR_PARAM_CBANK
	.align		4
        /*0114*/ 	.byte	0x04, 0x0a
        /*0116*/ 	.short	(.L_194 - .L_193)
	.align		4
.L_193:
        /*0118*/ 	.word	index@(.nv.constant0._Z11calc_grad_xiPfiPiS_S_S_S_S_mmmmm)
        /*011c*/ 	.short	0x0380
        /*011e*/ 	.short	0x0070


	//----- nvinfo : EIATTR_SW_WAR
	.align		4
.L_194:
        /*0120*/ 	.byte	0x04, 0x36
        /*0122*/ 	.short	(.L_196 - .L_195)
.L_195:
        /*0124*/ 	.word	0x00000008
.L_196:


//--------------------- .nv.info._Z11calc_grad_wiPfiPiS_S_S_S_mmmm --------------------------
	.section	.nv.info._Z11calc_grad_wiPfiPiS_S_S_S_mmmm,"",@"SHT_CUDA_INFO"
	.sectionflags	@""
	.align	4


	//----- nvinfo : EIATTR_CUDA_API_VERSION
	.align		4
        /*0000*/ 	.byte	0x04, 0x37
        /*0002*/ 	.short	(.L_198 - .L_197)
.L_197:
        /*0004*/ 	.word	0x00000082


	//----- nvinfo : EIATTR_KPARAM_INFO
	.align		4
.L_198:
        /*0008*/ 	.byte	0x04, 0x17
        /*000a*/ 	.short	(.L_200 - .L_199)
.L_199:
        /*000c*/ 	.word	0x00000000
        /*0010*/ 	.short	0x000b
        /*0012*/ 	.short	0x0058
        /*0014*/ 	.byte	0x00, 0xf0, 0x21, 0x00


	//----- nvinfo : EIATTR_KPARAM_INFO
	.align		4
.L_200:
        /*0018*/ 	.byte	0x04, 0x17
        /*001a*/ 	.short	(.L_202 - .L_201)
.L_201:
        /*001c*/ 	.word	0x00000000
        /*0020*/ 	.short	0x000a
        /*0022*/ 	.short	0x0050
        /*0024*/ 	.byte	0x00, 0xf0, 0x21, 0x00


	//----- nvinfo : EIATTR_KPARAM_INFO
	.align		4
.L_202:
        /*0028*/ 	.byte	0x04, 0x17
        /*002a*/ 	.short	(.L_204 - .L_203)
.L_203:
        /*002c*/ 	.word	0x00000000
        /*0030*/ 	.short	0x0009
        /*0032*/ 	.short	0x0048
        /*0034*/ 	.byte	0x00, 0xf0, 0x21, 0x00


	//----- nvinfo : EIATTR_KPARAM_INFO
	.align		4
.L_204:
        /*0038*/ 	.byte	0x04, 0x17
        /*003a*/ 	.short	(.L_206 - .L_205)
.L_205:
        /*003c*/ 	.word	0x00000000
        /*0040*/ 	.short	0x0008
        /*0042*/ 	.short	0x0040
        /*0044*/ 	.byte	0x00, 0xf0, 0x21, 0x00


	//----- nvinfo : EIATTR_KPARAM_INFO
	.align		4
.L_206:
        /*0048*/ 	.byte	0x04, 0x17
        /*004a*/ 	.short	(.L_208 - .L_207)
.L_207:
        /*004c*/ 	.word	0x00000000
        /*0050*/ 	.short	0x0007
        /*0052*/ 	.short	0x0038
        /*0054*/ 	.byte	0x00, 0xf5, 0x21, 0x00


	//----- nvinfo : EIATTR_KPARAM_INFO
	.align		4
.L_208:
        /*0058*/ 	.byte	0x04, 0x17
        /*005a*/ 	.short	(.L_210 - .L_209)
.L_209:
        /*005c*/ 	.word	0x00000000
        /*0060*/ 	.short	0x0006
        /*0062*/ 	.short	0x0030
        /*0064*/ 	.byte	0x00, 0xf5, 0x21, 0x00


	//----- nvinfo : EIATTR_KPARAM_INFO
	.align		4
.L_210:
        /*0068*/ 	.byte	0x04, 0x17
        /*006a*/ 	.short	(.L_212 - .L_211)
.L_211:
        /*006c*/ 	.word	0x00000000
        /*0070*/ 	.short	0x0005
        /*0072*/ 	.short	0x0028
        /*0074*/ 	.byte	0x00, 0xf5, 0x21, 0x00


	//----- nvinfo : EIATTR_KPARAM_INFO
	.align		4
.L_212:
        /*0078*/ 	.byte	0x04, 0x17
        /*007a*/ 	.short	(.L_214 - .L_213)
.L_213:
        /*007c*/ 	.word	0x00000000
        /*0080*/ 	.short	0x0004
        /*0082*/ 	.short	0x0020
        /*0084*/ 	.byte	0x00, 0xf5, 0x21, 0x00


	//----- nvinfo : EIATTR_KPARAM_INFO
	.align		4
.L_214:
        /*0088*/ 	.byte	0x04, 0x17
        /*008a*/ 	.short	(.L_216 - .L_215)
.L_215:
        /*008c*/ 	.word	0x00000000
        /*0090*/ 	.short	0x0003
        /*0092*/ 	.short	0x0018
        /*0094*/ 	.byte	0x00, 0xf5, 0x21, 0x00


	//----- nvinfo : EIATTR_KPARAM_INFO
	.align		4
.L_216:
        /*0098*/ 	.byte	0x04, 0x17
        /*009a*/ 	.short	(.L_218 - .L_217)
.L_217:
        /*009c*/ 	.word	0x00000000
        /*00a0*/ 	.short	0x0002
        /*00a2*/ 	.short	0x0010
        /*00a4*/ 	.byte	0x00, 0xf0, 0x11, 0x00


	//----- nvinfo : EIATTR_KPARAM_INFO
	.align		4
.L_218:
        /*00a8*/ 	.byte	0x04, 0x17
        /*00aa*/ 	.short	(.L_220 - .L_219)
.L_219:
        /*00ac*/ 	.word	0x00000000
        /*00b0*/ 	.short	0x0001
        /*00b2*/ 	.short	0x0008
        /*00b4*/ 	.byte	0x00, 0xf5, 0x21, 0x00


	//----- nvinfo : EIATTR_KPARAM_INFO
	.align		4
.L_220:
        /*00b8*/ 	.byte	0x04, 0x17
        /*00ba*/ 	.short	(.L_222 - .L_221)
.L_221:
        /*00bc*/ 	.word	0x00000000
        /*00c0*/ 	.short	0x0000
        /*00c2*/ 	.short	0x0000
        /*00c4*/ 	.byte	0x00, 0xf0, 0x11, 0x00


	//----- nvinfo : EIATTR_SPARSE_MMA_MASK
	.align		4
.L_222:
        /*00c8*/ 	.byte	0x03, 0x50
        /*00ca*/ 	.short	0x0000


	//----- nvinfo : EIATTR_MAXREG_COUNT
	.align		4
        /*00cc*/ 	.byte	0x03, 0x1b
        /*00ce*/ 	.short	0x00ff


	//----- nvinfo : EIATTR_MERCURY_ISA_VERSION
	.align		4
        /*00d0*/ 	.byte	0x03, 0x5f
        /*00d2*/ 	.short	0x0101


	//----- nvinfo : EIATTR_VRC_CTA_INIT_COUNT
	.align		4
        /*00d4*/ 	.byte	0x02, 0x4a
	.zero		1
	.zero		1


	//----- nvinfo : EIATTR_EXIT_INSTR_OFFSETS
	.align		4
        /*00d8*/ 	.byte	0x04, 0x1c
        /*00da*/ 	.short	(.L_224 - .L_223)


	//   ....[0]....
.L_223:
        /*00dc*/ 	.word	0x000000e0


	//   ....[1]....
        /*00e0*/ 	.word	0x00000570


	//----- nvinfo : EIATTR_CBANK_PARAM_SIZE
	.align		4
.L_224:
        /*00e4*/ 	.byte	0x03, 0x19
        /*00e6*/ 	.short	0x0060


	//----- nvinfo : EIATTR_PARAM_CBANK
	.align		4
        /*00e8*/ 	.byte	0x04, 0x0a
        /*00ea*/ 	.short	(.L_226 - .L_225)
	.align		4
.L_225:
        /*00ec*/ 	.word	index@(.nv.constant0._Z11calc_grad_wiPfiPiS_S_S_S_mmmm)
        /*00f0*/ 	.short	0x0380
        /*00f2*/ 	.short	0x0060


	//----- nvinfo : EIATTR_SW_WAR
	.align		4
.L_226:
        /*00f4*/ 	.byte	0x04, 0x36
        /*00f6*/ 	.short	(.L_228 - .L_227)
.L_227:
        /*00f8*/ 	.word	0x00000008
.L_228:


//--------------------- .nv.info._Z13cross_entropyPfS_S_mmmi --------------------------
	.section	.nv.info._Z13cross_entropyPfS_S_mmmi,"",@"SHT_CUDA_INFO"
	.sectionflags	@""
	.align	4


	//----- nvinfo : EIATTR_CUDA_API_VERSION
	.align		4
        /*0000*/ 	.byte	0x04, 0x37
        /*0002*/ 	.short	(.L_230 - .L_229)
.L_229:
        /*0004*/ 	.word	0x00000082


	//----- nvinfo : EIATTR_KPARAM_INFO
	.align		4
.L_230:
        /*0008*/ 	.byte	0x04, 0x17
        /*000a*/ 	.short	(.L_232 - .L_231)
.L_231:
        /*000c*/ 	.word	0x00000000
        /*0010*/ 	.short	0x0006
        /*0012*/ 	.short	0x0030
        /*0014*/ 	.byte	0x00, 0xf0, 0x11, 0x00


	//----- nvinfo : EIATTR_KPARAM_INFO
	.align		4
.L_232:
        /*0018*/ 	.byte	0x04, 0x17
        /*001a*/ 	.short	(.L_234 - .L_233)
.L_233:
        /*001c*/ 	.word	0x00000000
        /*0020*/ 	.short	0x0005
        /*0022*/ 	.short	0x0028
        /*0024*/ 	.byte	0x00, 0xf0, 0x21, 0x00


	//----- nvinfo : EIATTR_KPARAM_INFO
	.align		4
.L_234:
        /*0028*/ 	.byte	0x04, 0x17
        /*002a*/ 	.short	(.L_236 - .L_235)
.L_235:
        /*002c*/ 	.word	0x00000000
        /*0030*/ 	.short	0x0004
        /*0032*/ 	.short	0x0020
        /*0034*/ 	.byte	0x00, 0xf0, 0x21, 0x00


	//----- nvinfo : EIATTR_KPARAM_INFO
	.align		4
.L_236:
        /*0038*/ 	.byte	0x04, 0x17
        /*003a*/ 	.short	(.L_238 - .L_237)
.L_237:
        /*003c*/ 	.word	0x00000000
        /*0040*/ 	.short	0x0003
        /*0042*/ 	.short	0x0018
        /*0044*/ 	.byte	0x00, 0xf0, 0x21, 0x00


	//----- nvinfo : EIATTR_KPARAM_INFO
	.align		4
.L_238:
        /*0048*/ 	.byte	0x04, 0x17
        /*004a*/ 	.short	(.L_240 - .L_239)
.L_239:
        /*004c*/ 	.word	0x00000000
        /*0050*/ 	.short	0x0002
        /*0052*/ 	.short	0x0010
        /*0054*/ 	.byte	0x00, 0xf5, 0x21, 0x00


	//----- nvinfo : EIATTR_KPARAM_INFO
	.align		4
.L_240:
        /*0058*/ 	.byte	0x04, 0x17
        /*005a*/ 	.short	(.L_242 - .L_241)
.L_241:
        /*005c*/ 	.word	0x00000000
        /*0060*/ 	.short	0x0001
        /*0062*/ 	.short	0x0008
        /*0064*/ 	.byte	0x00, 0xf5, 0x21, 0x00


	//----- nvinfo : EIATTR_KPARAM_INFO
	.align		4
.L_242:
        /*0068*/ 	.byte	0x04, 0x17
        /*006a*/ 	.short	(.L_244 - .L_243)
.L_243:
        /*006c*/ 	.word	0x00000000
        /*0070*/ 	.short	0x0000
        /*0072*/ 	.short	0x0000
        /*0074*/ 	.byte	0x00, 0xf5, 0x21, 0x00


	//----- nvinfo : EIATTR_SPARSE_MMA_MASK
	.align		4
.L_244:
        /*0078*/ 	.byte	0x03, 0x50
        /*007a*/ 	.short	0x0000


	//----- nvinfo : EIATTR_MAXREG_COUNT
	.align		4
        /*007c*/ 	.byte	0x03, 0x1b
        /*007e*/ 	.short	0x00ff


	//----- nvinfo : EIATTR_MERCURY_ISA_VERSION
	.align		4
        /*0080*/ 	.byte	0x03, 0x5f
        /*0082*/ 	.short	0x0101


	//----- nvinfo : EIATTR_VRC_CTA_INIT_COUNT
	.align		4
        /*0084*/ 	.byte	0x02, 0x4a
	.zero		1
	.zero		1


	//----- nvinfo : EIATTR_EXIT_INSTR_OFFSETS
	.align		4
        /*0088*/ 	.byte	0x04, 0x1c
        /*008a*/ 	.short	(.L_246 - .L_245)


	//   ....[0]....
.L_245:
        /*008c*/ 	.word	0x000000e0


	//   ....[1]....
        /*0090*/ 	.word	0x00000440


	//----- nvinfo : EIATTR_CBANK_PARAM_SIZE
	.align		4
.L_246:
        /*0094*/ 	.byte	0x03, 0x19
        /*0096*/ 	.short	0x0034


	//----- nvinfo : EIATTR_PARAM_CBANK
	.align		4
        /*0098*/ 	.byte	0x04, 0x0a
        /*009a*/ 	.short	(.L_248 - .L_247)
	.align		4
.L_247:
        /*009c*/ 	.word	index@(.nv.constant0._Z13cross_entropyPfS_S_mmmi)
        /*00a0*/ 	.short	0x0380
        /*00a2*/ 	.short	0x0034


	//----- nvinfo : EIATTR_SW_WAR
	.align		4
.L_248:
        /*00a4*/ 	.byte	0x04, 0x36
        /*00a6*/ 	.short	(.L_250 - .L_249)
.L_249:
        /*00a8*/ 	.word	0x00000008
.L_250:


//--------------------- .nv.info._Z7softmaxPfS_S_S_mmmm --------------------------
	.section	.nv.info._Z7softmaxPfS_S_S_mmmm,"",@"SHT_CUDA_INFO"
	.sectionflags	@""
	.align	4


	//----- nvinfo : EIATTR_CUDA_API_VERSION
	.align		4
        /*0000*/ 	.byte	0x04, 0x37
        /*0002*/ 	.short	(.L_252 - .L_251)
.L_251:
        /*0004*/ 	.word	0x00000082


	//----- nvinfo : EIATTR_KPARAM_INFO
	.align		4
.L_252:
        /*0008*/ 	.byte	0x04, 0x17
        /*000a*/ 	.short	(.L_254 - .L_253)
.L_253:
        /*000c*/ 	.word	0x00000000
        /*0010*/ 	.short	0x0007
        /*0012*/ 	.short	0x0038
        /*0014*/ 	.byte	0x00, 0xf0, 0x21, 0x00


	//----- nvinfo : EIATTR_KPARAM_INFO
	.align		4
.L_254:
        /*0018*/ 	.byte	0x04, 0x17
        /*001a*/ 	.short	(.L_256 - .L_255)
.L_255:
        /*001c*/ 	.word	0x00000000
        /*0020*/ 	.short	0x0006
        /*0022*/ 	.short	0x0030
        /*0024*/ 	.byte	0x00, 0xf0, 0x21, 0x00


	//----- nvinfo : EIATTR_KPARAM_INFO
	.align		4
.L_256:
        /*0028*/ 	.byte	0x04, 0x17
        /*002a*/ 	.short	(.L_258 - .L_257)
.L_257:
        /*002c*/ 	.word	0x00000000
        /*0030*/ 	.short	0x0005
        /*0032*/ 	.short	0x0028
        /*0034*/ 	.byte	0x00, 0xf0, 0x21, 0x00


	//----- nvinfo : EIATTR_KPARAM_INFO
	.align		4
.L_258:
        /*0038*/ 	.byte	0x04, 0x17
        /*003a*/ 	.short	(.L_260 - .L_259)
.L_259:
        /*003c*/ 	.word	0x00000000
        /*0040*/ 	.short	0x0004
        /*0042*/ 	.short	0x0020
        /*0044*/ 	.byte	0x00, 0xf0, 0x21, 0x00


	//----- nvinfo : EIATTR_KPARAM_INFO
	.align		4
.L_260:
        /*0048*/ 	.byte	0x04, 0x17
        /*004a*/ 	.short	(.L_262 - .L_261)
.L_261:
        /*004c*/ 	.word	0x00000000
        /*0050*/ 	.short	0x0003
        /*0052*/ 	.short	0x0018
        /*0054*/ 	.byte	0x00, 0xf5, 0x21, 0x00


	//----- nvinfo : EIATTR_KPARAM_INFO
	.align		4
.L_262:
        /*0058*/ 	.byte	0x04, 0x17
        /*005a*/ 	.short	(.L_264 - .L_263)
.L_263:
        /*005c*/ 	.word	0x00000000
        /*0060*/ 	.short	0x0002
        /*0062*/ 	.short	0x0010
        /*0064*/ 	.byte	0x00, 0xf5, 0x21, 0x00


	//----- nvinfo : EIATTR_KPARAM_INFO
	.align		4
.L_264:
        /*0068*/ 	.byte	0x04, 0x17
        /*006a*/ 	.short	(.L_266 - .L_265)
.L_265:
        /*006c*/ 	.word	0x00000000
        /*0070*/ 	.short	0x0001
        /*0072*/ 	.short	0x0008
        /*0074*/ 	.byte	0x00, 0xf5, 0x21, 0x00


	//----- nvinfo : EIATTR_KPARAM_INFO
	.align		4
.L_266:
        /*0078*/ 	.byte	0x04, 0x17
        /*007a*/ 	.short	(.L_268 - .L_267)
.L_267:
        /*007c*/ 	.word	0x00000000
        /*0080*/ 	.short	0x0000
        /*0082*/ 	.short	0x0000
        /*0084*/ 	.byte	0x00, 0xf5, 0x21, 0x00


	//----- nvinfo : EIATTR_SPARSE_MMA_MASK
	.align		4
.L_268:
        /*0088*/ 	.byte	0x03, 0x50
        /*008a*/ 	.short	0x0000


	//----- nvinfo : EIATTR_MAXREG_COUNT
	.align		4
        /*008c*/ 	.byte	0x03, 0x1b
        /*008e*/ 	.short	0x00ff


	//----- nvinfo : EIATTR_MERCURY_ISA_VERSION
	.align		4
        /*0090*/ 	.byte	0x03, 0x5f
        /*0092*/ 	.short	0x0101


	//----- nvinfo : EIATTR_VRC_CTA_INIT_COUNT
	.align		4
        /*0094*/ 	.byte	0x02, 0x4a
	.zero		1
	.zero		1


	//----- nvinfo : EIATTR_EXIT_INSTR_OFFSETS
	.align		4
        /*0098*/ 	.byte	0x04, 0x1c
        /*009a*/ 	.short	(.L_270 - .L_269)


	//   ....[0]....
.L_269:
        /*009c*/ 	.word	0x000000e0


	//   ....[1]....
        /*00a0*/ 	.word	0x000005d0


	//----- nvinfo : EIATTR_CRS_STACK_SIZE
	.align		4
.L_270:
        /*00a4*/ 	.byte	0x04, 0x1e
        /*00a6*/ 	.short	(.L_272 - .L_271)
.L_271:
        /*00a8*/ 	.word	0x00000000


	//----- nvinfo : EIATTR_CBANK_PARAM_SIZE
	.align		4
.L_272:
        /*00ac*/ 	.byte	0x03, 0x19
        /*00ae*/ 	.short	0x0040


	//----- nvinfo : EIATTR_PARAM_CBANK
	.align		4
        /*00b0*/ 	.byte	0x04, 0x0a
        /*00b2*/ 	.short	(.L_274 - .L_273)
	.align		4
.L_273:
        /*00b4*/ 	.word	index@(.nv.constant0._Z7softmaxPfS_S_S_mmmm)
        /*00b8*/ 	.short	0x0380
        /*00ba*/ 	.short	0x0040


	//----- nvinfo : EIATTR_SW_WAR
	.align		4
.L_274:
        /*00bc*/ 	.byte	0x04, 0x36
        /*00be*/ 	.short	(.L_276 - .L_275)
.L_275:
        /*00c0*/ 	.word	0x00000008
.L_276:


//--------------------- .nv.info._Z6expsumPfS_S_mmm --------------------------
	.section	.nv.info._Z6expsumPfS_S_mmm,"",@"SHT_CUDA_INFO"
	.sectionflags	@""
	.align	4


	//----- nvinfo : EIATTR_CUDA_API_VERSION
	.align		4
        /*0000*/ 	.byte	0x04, 0x37
        /*0002*/ 	.short	(.L_278 - .L_277)
.L_277:
        /*0004*/ 	.word	0x00000082


	//----- nvinfo : EIATTR_KPARAM_INFO
	.align		4
.L_278:
        /*0008*/ 	.byte	0x04, 0x17
        /*000a*/ 	.short	(.L_280 - .L_279)
.L_279:
        /*000c*/ 	.word	0x00000000
        /*0010*/ 	.short	0x0005
        /*0012*/ 	.short	0x0028
        /*0014*/ 	.byte	0x00, 0xf0, 0x21, 0x00


	//----- nvinfo : EIATTR_KPARAM_INFO
	.align		4
.L_280:
        /*0018*/ 	.byte	0x04, 0x17
        /*001a*/ 	.short	(.L_282 - .L_281)
.L_281:
        /*001c*/ 	.word	0x00000000
        /*0020*/ 	.short	0x0004
        /*0022*/ 	.short	0x0020
        /*0024*/ 	.byte	0x00, 0xf0, 0x21, 0x00


	//----- nvinfo : EIATTR_KPARAM_INFO
	.align		4
.L_282:
        /*0028*/ 	.byte	0x04, 0x17
        /*002a*/ 	.short	(.L_284 - .L_283)
.L_283:
        /*002c*/ 	.word	0x00000000
        /*0030*/ 	.short	0x0003
        /*0032*/ 	.short	0x0018
        /*0034*/ 	.byte	0x00, 0xf0, 0x21, 0x00


	//----- nvinfo : EIATTR_KPARAM_INFO
	.align		4
.L_284:
        /*0038*/ 	.byte	0x04, 0x17
        /*003a*/ 	.short	(.L_286 - .L_285)
.L_285:
        /*003c*/ 	.word	0x00000000
        /*0040*/ 	.short	0x0002
        /*0042*/ 	.short	0x0010
        /*0044*/ 	.byte	0x00, 0xf5, 0x21, 0x00


	//----- nvinfo : EIATTR_KPARAM_INFO
	.align		4
.L_286:
        /*0048*/ 	.byte	0x04, 0x17
        /*004a*/ 	.short	(.L_288 - .L_287)
.L_287:
        /*004c*/ 	.word	0x00000000
        /*0050*/ 	.short	0x0001
        /*0052*/ 	.short	0x0008
        /*0054*/ 	.byte	0x00, 0xf5, 0x21, 0x00


	//----- nvinfo : EIATTR_KPARAM_INFO
	.align		4
.L_288:
        /*0058*/ 	.byte	0x04, 0x17
        /*005a*/ 	.short	(.L_290 - .L_289)
.L_289:
        /*005c*/ 	.word	0x00000000
        /*0060*/ 	.short	0x0000
        /*0062*/ 	.short	0x0000
        /*0064*/ 	.byte	0x00, 0xf5, 0x21, 0x00


	//----- nvinfo : EIATTR_SPARSE_MMA_MASK
	.align		4
.L_290:
        /*0068*/ 	.byte	0x03, 0x50
        /*006a*/ 	.short	0x0000


	//----- nvinfo : EIATTR_MAXREG_COUNT
	.align		4
        /*006c*/ 	.byte	0x03, 0x1b
        /*006e*/ 	.short	0x00ff


	//----- nvinfo : EIATTR_MERCURY_ISA_VERSION
	.align		4
        /*0070*/ 	.byte	0x03, 0x5f
        /*0072*/ 	.short	0x0101


	//----- nvinfo : EIATTR_VRC_CTA_INIT_COUNT
	.align		4
        /*0074*/ 	.byte	0x02, 0x4a
	.zero		1
	.zero		1


	//----- nvinfo : EIATTR_EXIT_INSTR_OFFSETS
	.align		4
        /*0078*/ 	.byte	0x04, 0x1c
        /*007a*/ 	.short	(.L_292 - .L_291)


	//   ....[0]....
.L_291:
        /*007c*/ 	.word	0x000000e0


	//   ....[1]....
        /*0080*/ 	.word	0x000004a0


	//----- nvinfo : EIATTR_CRS_STACK_SIZE
	.align		4
.L_292:
        /*0084*/ 	.byte	0x04, 0x1e
        /*0086*/ 	.short	(.L_294 - .L_293)
.L_293:
        /*0088*/ 	.word	0x00000000


	//----- nvinfo : EIATTR_CBANK_PARAM_SIZE
	.align		4
.L_294:
        /*008c*/ 	.byte	0x03, 0x19
        /*008e*/ 	.short	0x0030


	//----- nvinfo : EIATTR_PARAM_CBANK
	.align		4
        /*0090*/ 	.byte	0x04, 0x0a
        /*0092*/ 	.short	(.L_296 - .L_295)
	.align		4
.L_295:
        /*0094*/ 	.word	index@(.nv.constant0._Z6expsumPfS_S_mmm)
        /*0098*/ 	.short	0x0380
        /*009a*/ 	.short	0x0030


	//----- nvinfo : EIATTR_SW_WAR
	.align		4
.L_296:
        /*009c*/ 	.byte	0x04, 0x36
        /*009e*/ 	.short	(.L_298 - .L_297)
.L_297:
        /*00a0*/ 	.word	0x00000008
.L_298:


//--------------------- .nv.info._Z3maxPfS_mmm    --------------------------
	.section	.nv.info._Z3maxPfS_mmm,"",@"SHT_CUDA_INFO"
	.sectionflags	@""
	.align	4


	//----- nvinfo : EIATTR_CUDA_API_VERSION
	.align		4
        /*0000*/ 	.byte	0x04, 0x37
        /*0002*/ 	.short	(.L_300 - .L_299)
.L_299:
        /*0004*/ 	.word	0x00000082


	//----- nvinfo : EIATTR_KPARAM_INFO
	.align		4
.L_300:
        /*0008*/ 	.byte	0x04, 0x17
        /*000a*/ 	.short	(.L_302 - .L_301)
.L_301:
        /*000c*/ 	.word	0x00000000
        /*0010*/ 	.short	0x0004
        /*0012*/ 	.short	0x0020
        /*0014*/ 	.byte	0x00, 0xf0, 0x21, 0x00


	//----- nvinfo : EIATTR_KPARAM_INFO
	.align		4
.L_302:
        /*0018*/ 	.byte	0x04, 0x17
        /*001a*/ 	.short	(.L_304 - .L_303)
.L_303:
        /*001c*/ 	.word	0x00000000
        /*0020*/ 	.short	0x0003
        /*0022*/ 	.short	0x0018
        /*0024*/ 	.byte	0x00, 0xf0, 0x21, 0x00


	//----- nvinfo : EIATTR_KPARAM_INFO
	.align		4
.L_304:
        /*0028*/ 	.byte	0x04, 0x17
        /*002a*/ 	.short	(.L_306 - .L_305)
.L_305:
        /*002c*/ 	.word	0x00000000
        /*0030*/ 	.short	0x0002
        /*0032*/ 	.short	0x0010
        /*0034*/ 	.byte	0x00, 0xf0, 0x21, 0x00


	//----- nvinfo : EIATTR_KPARAM_INFO
	.align		4
.L_306:
        /*0038*/ 	.byte	0x04, 0x17
        /*003a*/ 	.short	(.L_308 - .L_307)
.L_307:
        /*003c*/ 	.word	0x00000000
        /*0040*/ 	.short	0x0001
        /*0042*/ 	.short	0x0008
        /*0044*/ 	.byte	0x00, 0xf5, 0x21, 0x00


	//----- nvinfo : EIATTR_KPARAM_INFO
	.align		4
.L_308:
        /*0048*/ 	.byte	0x04, 0x17
        /*004a*/ 	.short	(.L_310 - .L_309)
.L_309:
        /*004c*/ 	.word	0x00000000
        /*0050*/ 	.short	0x0000
        /*0052*/ 	.short	0x0000
        /*0054*/ 	.byte	0x00, 0xf5, 0x21, 0x00


	//----- nvinfo : EIATTR_SPARSE_MMA_MASK
	.align		4
.L_310:
        /*0058*/ 	.byte	0x03, 0x50
        /*005a*/ 	.short	0x0000


	//----- nvinfo : EIATTR_MAXREG_COUNT
	.align		4
        /*005c*/ 	.byte	0x03, 0x1b
        /*005e*/ 	.short	0x00ff


	//----- nvinfo : EIATTR_MERCURY_ISA_VERSION
	.align		4
        /*0060*/ 	.byte	0x03, 0x5f
        /*0062*/ 	.short	0x0101


	//----- nvinfo : EIATTR_VRC_CTA_INIT_COUNT
	.align		4
        /*0064*/ 	.byte	0x02, 0x4a
	.zero		1
	.zero		1


	//----- nvinfo : EIATTR_EXIT_INSTR_OFFSETS
	.align		4
        /*0068*/ 	.byte	0x04, 0x1c
        /*006a*/ 	.short	(.L_312 - .L_311)


	//   ....[0]....
.L_311:
        /*006c*/ 	.word	0x000000d0


	//   ....[1]....
        /*0070*/ 	.word	0x00000870


	//----- nvinfo : EIATTR_CBANK_PARAM_SIZE
	.align		4
.L_312:
        /*0074*/ 	.byte	0x03, 0x19
        /*0076*/ 	.short	0x0028


	//----- nvinfo : EIATTR_PARAM_CBANK
	.align		4
        /*0078*/ 	.byte	0x04, 0x0a
        /*007a*/ 	.short	(.L_314 - .L_313)
	.align		4
.L_313:
        /*007c*/ 	.word	index@(.nv.constant0._Z3maxPfS_mmm)
        /*0080*/ 	.short	0x0380
        /*0082*/ 	.short	0x0028


	//----- nvinfo : EIATTR_SW_WAR
	.align		4
.L_314:
        /*0084*/ 	.byte	0x04, 0x36
        /*0086*/ 	.short	(.L_316 - .L_315)
.L_315:
        /*0088*/ 	.word	0x00000008
.L_316:


//--------------------- .nv.info._Z9leakyreluPfS_fmmmm --------------------------
	.section	.nv.info._Z9leakyreluPfS_fmmmm,"",@"SHT_CUDA_INFO"
	.sectionflags	@""
	.align	4


	//----- nvinfo : EIATTR_CUDA_API_VERSION
	.align		4
        /*0000*/ 	.byte	0x04, 0x37
        /*0002*/ 	.short	(.L_318 - .L_317)
.L_317:
        /*0004*/ 	.word	0x00000082


	//----- nvinfo : EIATTR_KPARAM_INFO
	.align		4
.L_318:
        /*0008*/ 	.byte	0x04, 0x17
        /*000a*/ 	.short	(.L_320 - .L_319)
.L_319:
        /*000c*/ 	.word	0x00000000
        /*0010*/ 	.short	0x0006
        /*0012*/ 	.short	0x0030
        /*0014*/ 	.byte	0x00, 0xf0, 0x21, 0x00


	//----- nvinfo : EIATTR_KPARAM_INFO
	.align		4
.L_320:
        /*0018*/ 	.byte	0x04, 0x17
        /*001a*/ 	.short	(.L_322 - .L_321)
.L_321:
        /*001c*/ 	.word	0x00000000
        /*0020*/ 	.short	0x0005
        /*0022*/ 	.short	0x0028
        /*0024*/ 	.byte	0x00, 0xf0, 0x21, 0x00


	//----- nvinfo : EIATTR_KPARAM_INFO
	.align		4
.L_322:
        /*0028*/ 	.byte	0x04, 0x17
        /*002a*/ 	.short	(.L_324 - .L_323)
.L_323:
        /*002c*/ 	.word	0x00000000
        /*0030*/ 	.short	0x0004
        /*0032*/ 	.short	0x0020
        /*0034*/ 	.byte	0x00, 0xf0, 0x21, 0x00


	//----- nvinfo : EIATTR_KPARAM_INFO
	.align		4
.L_324:
        /*0038*/ 	.byte	0x04, 0x17
        /*003a*/ 	.short	(.L_326 - .L_325)
.L_325:
        /*003c*/ 	.word	0x00000000
        /*0040*/ 	.short	0x0003
        /*0042*/ 	.short	0x0018
        /*0044*/ 	.byte	0x00, 0xf0, 0x21, 0x00


	//----- nvinfo : EIATTR_KPARAM_INFO
	.align		4
.L_326:
        /*0048*/ 	.byte	0x04, 0x17
        /*004a*/ 	.short	(.L_328 - .L_327)
.L_327:
        /*004c*/ 	.word	0x00000000
        /*0050*/ 	.short	0x0002
        /*0052*/ 	.short	0x0010
        /*0054*/ 	.byte	0x00, 0xf0, 0x11, 0x00


	//----- nvinfo : EIATTR_KPARAM_INFO
	.align		4
.L_328:
        /*0058*/ 	.byte	0x04, 0x17
        /*005a*/ 	.short	(.L_330 - .L_329)
.L_329:
        /*005c*/ 	.word	0x00000000
        /*0060*/ 	.short	0x0001
        /*0062*/ 	.short	0x0008
        /*0064*/ 	.byte	0x00, 0xf5, 0x21, 0x00


	//----- nvinfo : EIATTR_KPARAM_INFO
	.align		4
.L_330:
        /*0068*/ 	.byte	0x04, 0x17
        /*006a*/ 	.short	(.L_332 - .L_331)
.L_331:
        /*006c*/ 	.word	0x00000000
        /*0070*/ 	.short	0x0000
        /*0072*/ 	.short	0x0000
        /*0074*/ 	.byte	0x00, 0xf5, 0x21, 0x00


	//----- nvinfo : EIATTR_SPARSE_MMA_MASK
	.align		4
.L_332:
        /*0078*/ 	.byte	0x03, 0x50
        /*007a*/ 	.short	0x0000


	//----- nvinfo : EIATTR_MAXREG_COUNT
	.align		4
        /*007c*/ 	.byte	0x03, 0x1b
        /*007e*/ 	.short	0x00ff


	//----- nvinfo : EIATTR_MERCURY_ISA_VERSION
	.align		4
        /*0080*/ 	.byte	0x03, 0x5f
        /*0082*/ 	.short	0x0101


	//----- nvinfo : EIATTR_VRC_CTA_INIT_COUNT
	.align		4
        /*0084*/ 	.byte	0x02, 0x4a
	.zero		1
	.zero		1


	//----- nvinfo : EIATTR_EXIT_INSTR_OFFSETS
	.align		4
        /*0088*/ 	.byte	0x04, 0x1c
        /*008a*/ 	.short	(.L_334 - .L_333)


	//   ....[0]....
.L_333:
        /*008c*/ 	.word	0x000000f0


	//   ....[1]....
        /*0090*/ 	.word	0x00000460


	//----- nvinfo : EIATTR_CRS_STACK_SIZE
	.align		4
.L_334:
        /*0094*/ 	.byte	0x04, 0x1e
        /*0096*/ 	.short	(.L_336 - .L_335)
.L_335:
        /*0098*/ 	.word	0x00000000


	//----- nvinfo : EIATTR_CBANK_PARAM_SIZE
	.align		4
.L_336:
        /*009c*/ 	.byte	0x03, 0x19
        /*009e*/ 	.short	0x0038


	//----- nvinfo : EIATTR_PARAM_CBANK
	.align		4
        /*00a0*/ 	.byte	0x04, 0x0a
        /*00a2*/ 	.short	(.L_338 - .L_337)
	.align		4
.L_337:
        /*00a4*/ 	.word	index@(.nv.constant0._Z9leakyreluPfS_fmmmm)
        /*00a8*/ 	.short	0x0380
        /*00aa*/ 	.short	0x0038


	//----- nvinfo : EIATTR_SW_WAR
	.align		4
.L_338:
        /*00ac*/ 	.byte	0x04, 0x36
        /*00ae*/ 	.short	(.L_340 - .L_339)
.L_339:
        /*00b0*/ 	.word	0x00000008
.L_340:


//--------------------- .nv.info._Z6mataddPfS_S_mmmmm --------------------------
	.section	.nv.info._Z6mataddPfS_S_mmmmm,"",@"SHT_CUDA_INFO"
	.sectionflags	@""
	.align	4


	//----- nvinfo : EIATTR_CUDA_API_VERSION
	.align		4
        /*0000*/ 	.byte	0x04, 0x37
        /*0002*/ 	.short	(.L_342 - .L_341)
.L_341:
        /*0004*/ 	.word	0x00000082


	//----- nvinfo : EIATTR_KPARAM_INFO
	.align		4
.L_342:
        /*0008*/ 	.byte	0x04, 0x17
        /*000a*/ 	.short	(.L_344 - .L_343)
.L_343:
        /*000c*/ 	.word	0x00000000
        /*0010*/ 	.short	0x0007
        /*0012*/ 	.short	0x0038
        /*0014*/ 	.byte	0x00, 0xf0, 0x21, 0x00


	//----- nvinfo : EIATTR_KPARAM_INFO
	.align		4
.L_344:
        /*0018*/ 	.byte	0x04, 0x17
        /*001a*/ 	.short	(.L_346 - .L_345)
.L_345:
        /*001c*/ 	.word	0x00000000
        /*0020*/ 	.short	0x0006
        /*0022*/ 	.short	0x0030
        /*0024*/ 	.byte	0x00, 0xf0, 0x21, 0x00


	//----- nvinfo : EIATTR_KPARAM_INFO
	.align		4
.L_346:
        /*0028*/ 	.byte	0x04, 0x17
        /*002a*/ 	.short	(.L_348 - .L_347)
.L_347:
        /*002c*/ 	.word	0x00000000
        /*0030*/ 	.short	0x0005
        /*0032*/ 	.short	0x0028
        /*0034*/ 	.byte	0x00, 0xf0, 0x21, 0x00


	//----- nvinfo : EIATTR_KPARAM_INFO
	.align		4
.L_348:
        /*0038*/ 	.byte	0x04, 0x17
        /*003a*/ 	.short	(.L_350 - .L_349)
.L_349:
        /*003c*/ 	.word	0x00000000
        /*0040*/ 	.short	0x0004
        /*0042*/ 	.short	0x0020
        /*0044*/ 	.byte	0x00, 0xf0, 0x21, 0x00


	//----- nvinfo : EIATTR_KPARAM_INFO
	.align		4
.L_350:
        /*0048*/ 	.byte	0x04, 0x17
        /*004a*/ 	.short	(.L_352 - .L_351)
.L_351:
        /*004c*/ 	.word	0x00000000
        /*0050*/ 	.short	0x0003
        /*0052*/ 	.short	0x0018
        /*0054*/ 	.byte	0x00, 0xf0, 0x21, 0x00


	//----- nvinfo : EIATTR_KPARAM_INFO
	.align		4
.L_352:
        /*0058*/ 	.byte	0x04, 0x17
        /*005a*/ 	.short	(.L_354 - .L_353)
.L_353:
        /*005c*/ 	.word	0x00000000
        /*0060*/ 	.short	0x0002
        /*0062*/ 	.short	0x0010
        /*0064*/ 	.byte	0x00, 0xf5, 0x21, 0x00


	//----- nvinfo : EIATTR_KPARAM_INFO
	.align		4
.L_354:
        /*0068*/ 	.byte	0x04, 0x17
        /*006a*/ 	.short	(.L_356 - .L_355)
.L_355:
        /*006c*/ 	.word	0x00000000
        /*0070*/ 	.short	0x0001
        /*0072*/ 	.short	0x0008
        /*0074*/ 	.byte	0x00, 0xf5, 0x21, 0x00


	//----- nvinfo : EIATTR_KPARAM_INFO
	.align		4
.L_356:
        /*0078*/ 	.byte	0x04, 0x17
        /*007a*/ 	.short	(.L_358 - .L_357)
.L_357:
        /*007c*/ 	.word	0x00000000
        /*0080*/ 	.short	0x0000
        /*0082*/ 	.short	0x0000
        /*0084*/ 	.byte	0x00, 0xf5, 0x21, 0x00


	//----- nvinfo : EIATTR_SPARSE_MMA_MASK
	.align		4
.L_358:
        /*0088*/ 	.byte	0x03, 0x50
        /*008a*/ 	.short	0x0000


	//----- nvinfo : EIATTR_MAXREG_COUNT
	.align		4
        /*008c*/ 	.byte	0x03, 0x1b
        /*008e*/ 	.short	0x00ff


	//----- nvinfo : EIATTR_MERCURY_ISA_VERSION
	.align		4
        /*0090*/ 	.byte	0x03, 0x5f
        /*0092*/ 	.short	0x0101


	//----- nvinfo : EIATTR_VRC_CTA_INIT_COUNT
	.align		4
        /*0094*/ 	.byte	0x02, 0x4a
	.zero		1
	.zero		1


	//----- nvinfo : EIATTR_EXIT_INSTR_OFFSETS
	.align		4
        /*0098*/ 	.byte	0x04, 0x1c
        /*009a*/ 	.short	(.L_360 - .L_359)


	//   ....[0]....
.L_359:
        /*009c*/ 	.word	0x000000e0


	//   ....[1]....
        /*00a0*/ 	.word	0x00000490


	//----- nvinfo : EIATTR_CRS_STACK_SIZE
	.align		4
.L_360:
        /*00a4*/ 	.byte	0x04, 0x1e
        /*00a6*/ 	.short	(.L_362 - .L_361)
.L_361:
        /*00a8*/ 	.word	0x00000000


	//----- nvinfo : EIATTR_CBANK_PARAM_SIZE
	.align		4
.L_362:
        /*00ac*/ 	.byte	0x03, 0x19
        /*00ae*/ 	.short	0x0040


	//----- nvinfo : EIATTR_PARAM_CBANK
	.align		4
        /*00b0*/ 	.byte	0x04, 0x0a
        /*00b2*/ 	.short	(.L_364 - .L_363)
	.align		4
.L_363:
        /*00b4*/ 	.word	index@(.nv.constant0._Z6mataddPfS_S_mmmmm)
        /*00b8*/ 	.short	0x0380
        /*00ba*/ 	.short	0x0040


	//----- nvinfo : EIATTR_SW_WAR
	.align		4
.L_364:
        /*00bc*/ 	.byte	0x04, 0x36
        /*00be*/ 	.short	(.L_366 - .L_365)
.L_365:
        /*00c0*/ 	.word	0x00000008
.L_366:


//--------------------- .nv.info._Z6matmulPfS_S_mmmmmmm --------------------------
	.section	.nv.info._Z6matmulPfS_S_mmmmmmm,"",@"SHT_CUDA_INFO"
	.sectionflags	@""
	.align	4


	//----- nvinfo : EIATTR_CUDA_API_VERSION
	.align		4
        /*0000*/ 	.byte	0x04, 0x37
        /*0002*/ 	.short	(.L_368 - .L_367)
.L_367:
        /*0004*/ 	.word	0x00000082


	//----- nvinfo : EIATTR_KPARAM_INFO
	.align		4
.L_368:
        /*0008*/ 	.byte	0x04, 0x17
        /*000a*/ 	.short	(.L_370 - .L_369)
.L_369:
        /*000c*/ 	.word	0x00000000
        /*0010*/ 	.short	0x0009
        /*0012*/ 	.short	0x0048
        /*0014*/ 	.byte	0x00, 0xf0, 0x21, 0x00


	//----- nvinfo : EIATTR_KPARAM_INFO
	.align		4
.L_370:
        /*0018*/ 	.byte	0x04, 0x17
        /*001a*/ 	.short	(.L_372 - .L_371)
.L_371:
        /*001c*/ 	.word	0x00000000
        /*0020*/ 	.short	0x0008
        /*0022*/ 	.short	0x0040
        /*0024*/ 	.byte	0x00, 0xf0, 0x21, 0x00


	//----- nvinfo : EIATTR_KPARAM_INFO
	.align		4
.L_372:
        /*0028*/ 	.byte	0x04, 0x17
        /*002a*/ 	.short	(.L_374 - .L_373)
.L_373:
        /*002c*/ 	.word	0x00000000
        /*0030*/ 	.short	0x0007
        /*0032*/ 	.short	0x0038
        /*0034*/ 	.byte	0x00, 0xf0, 0x21, 0x00


	//----- nvinfo : EIATTR_KPARAM_INFO
	.align		4
.L_374:
        /*0038*/ 	.byte	0x04, 0x17
        /*003a*/ 	.short	(.L_376 - .L_375)
.L_375:
        /*003c*/ 	.word	0x00000000
        /*0040*/ 	.short	0x0006
        /*0042*/ 	.short	0x0030
        /*0044*/ 	.byte	0x00, 0xf0, 0x21, 0x00


	//----- nvinfo : EIATTR_KPARAM_INFO
	.align		4
.L_376:
        /*0048*/ 	.byte	0x04, 0x17
        /*004a*/ 	.short	(.L_378 - .L_377)
.L_377:
        /*004c*/ 	.word	0x00000000
        /*0050*/ 	.short	0x0005
        /*0052*/ 	.short	0x0028
        /*0054*/ 	.byte	0x00, 0xf0, 0x21, 0x00


	//----- nvinfo : EIATTR_KPARAM_INFO
	.align		4
.L_378:
        /*0058*/ 	.byte	0x04, 0x17
        /*005a*/ 	.short	(.L_380 - .L_379)
.L_379:
        /*005c*/ 	.word	0x00000000
        /*0060*/ 	.short	0x0004
        /*0062*/ 	.short	0x0020
        /*0064*/ 	.byte	0x00, 0xf0, 0x21, 0x00


	//----- nvinfo : EIATTR_KPARAM_INFO
	.align		4
.L_380:
        /*0068*/ 	.byte	0x04, 0x17
        /*006a*/ 	.short	(.L_382 - .L_381)
.L_381:
        /*006c*/ 	.word	0x00000000
        /*0070*/ 	.short	0x0003
        /*0072*/ 	.short	0x0018
        /*0074*/ 	.byte	0x00, 0xf0, 0x21, 0x00


	//----- nvinfo : EIATTR_KPARAM_INFO
	.align		4
.L_382:
        /*0078*/ 	.byte	0x04, 0x17
        /*007a*/ 	.short	(.L_384 - .L_383)
.L_383:
        /*007c*/ 	.word	0x00000000
        /*0080*/ 	.short	0x0002
        /*0082*/ 	.short	0x0010
        /*0084*/ 	.byte	0x00, 0xf5, 0x21, 0x00


	//----- nvinfo : EIATTR_KPARAM_INFO
	.align		4
.L_384:
        /*0088*/ 	.byte	0x04, 0x17
        /*008a*/ 	.short	(.L_386 - .L_385)
.L_385:
        /*008c*/ 	.word	0x00000000
        /*0090*/ 	.short	0x0001
        /*0092*/ 	.short	0x0008
        /*0094*/ 	.byte	0x00, 0xf5, 0x21, 0x00


	//----- nvinfo : EIATTR_KPARAM_INFO
	.align		4
.L_386:
        /*0098*/ 	.byte	0x04, 0x17
        /*009a*/ 	.short	(.L_388 - .L_387)
.L_387:
        /*009c*/ 	.word	0x00000000
        /*00a0*/ 	.short	0x0000
        /*00a2*/ 	.short	0x0000
        /*00a4*/ 	.byte	0x00, 0xf5, 0x21, 0x00


	//----- nvinfo : EIATTR_SPARSE_MMA_MASK
	.align		4
.L_388:
        /*00a8*/ 	.byte	0x03, 0x50
        /*00aa*/ 	.short	0x0000


	//----- nvinfo : EIATTR_MAXREG_COUNT
	.align		4
        /*00ac*/ 	.byte	0x03, 0x1b
        /*00ae*/ 	.short	0x00ff


	//----- nvinfo : EIATTR_MERCURY_ISA_VERSION
	.align		4
        /*00b0*/ 	.byte	0x03, 0x5f
        /*00b2*/ 	.short	0x0101


	//----- nvinfo : EIATTR_VRC_CTA_INIT_COUNT
	.align		4
        /*00b4*/ 	.byte	0x02, 0x4a
	.zero		1
	.zero		1


	//----- nvinfo : EIATTR_EXIT_INSTR_OFFSETS
	.align		4
        /*00b8*/ 	.byte	0x04, 0x1c
        /*00ba*/ 	.short	(.L_390 - .L_389)


	//   ....[0]....
.L_389:
        /*00bc*/ 	.word	0x000000f0


	//   ....[1]....
        /*00c0*/ 	.word	0x000003f0


	//   ....[2]....
        /*00c4*/ 	.word	0x00000950


	//   ....[3]....
        /*00c8*/ 	.word	0x00000e40


	//   ....[4]....
        /*00cc*/ 	.word	0x00001110


	//   ....[5]....
        /*00d0*/ 	.word	0x00001250


	//----- nvinfo : EIATTR_CRS_STACK_SIZE
	.align		4
.L_390:
        /*00d4*/ 	.byte	0x04, 0x1e
        /*00d6*/ 	.short	(.L_392 - .L_391)
.L_391:
        /*00d8*/ 	.word	0x00000000


	//----- nvinfo : EIATTR_CBANK_PARAM_SIZE
	.align		4
.L_392:
        /*00dc*/ 	.byte	0x03, 0x19
        /*00de*/ 	.short	0x0050


	//----- nvinfo : EIATTR_PARAM_CBANK
	.align		4
        /*00e0*/ 	.byte	0x04, 0x0a
        /*00e2*/ 	.short	(.L_394 - .L_393)
	.align		4
.L_393:
        /*00e4*/ 	.word	index@(.nv.constant0._Z6matmulPfS_S_mmmmmmm)
        /*00e8*/ 	.short	0x0380
        /*00ea*/ 	.short	0x0050


	//----- nvinfo : EIATTR_SW_WAR
	.align		4
.L_394:
        /*00ec*/ 	.byte	0x04, 0x36
        /*00ee*/ 	.short	(.L_396 - .L_395)
.L_395:
        /*00f0*/ 	.word	0x00000008
.L_396:


//--------------------- .nv.callgraph             --------------------------
	.section	.nv.callgraph,"",@"SHT_CUDA_CALLGRAPH"
	.align	4
	.sectionentsize	8
	.align		4
        /*0000*/ 	.word	0x00000000
	.align		4
        /*0004*/ 	.word	0xffffffff
	.align		4
        /*0008*/ 	.word	index@(_Z12debug_kernelPfmii)
	.align		4
        /*000c*/ 	.word	index@(vprintf)
	.align		4
        /*0010*/ 	.word	0x00000000
	.align		4
        /*0014*/ 	.word	0xfffffffe
	.align		4
        /*0018*/ 	.word	0x00000000
	.align		4
        /*001c*/ 	.word	0xfffffffd
	.align		4
        /*0020*/ 	.word	0x00000000
	.align		4
        /*0024*/ 	.word	0xfffffffc


//--------------------- .nv.constant4             --------------------------
	.section	.nv.constant4,"a",@progbits
	.align	8
	.align		8
.nv.constant4:
        /*0000*/ 	.dword	vprintf
	.align		8
        /*0008*/ 	.dword	$str


//--------------------- .text._Z12debug_kernelPfmii --------------------------
	.section	.text._Z12debug_kernelPfmii,"ax",@progbits
	.align	128
        .global         _Z12debug_kernelPfmii
        .type           _Z12debug_kernelPfmii,@function
        .size           _Z12debug_kernelPfmii,(.L_x_71 - _Z12debug_kernelPfmii)
        .other          _Z12debug_kernelPfmii,@"STO_CUDA_ENTRY STV_DEFAULT"
_Z12debug_kernelPfmii:
.text._Z12debug_kernelPfmii:
[----:B------:R-:W0:Y:S01]  /*0000*/  LDC R1, c[0x0][0x37c] ;  /* 0x0000df00ff017b82 */ /* 0x000e220000000800 */
[----:B------:R-:W1:Y:S07]  /*0010*/  S2R R0, SR_TID.X ;  /* 0x0000000000007919 */ /* 0x000e6e0000002100 */
[----:B------:R-:W2:Y:S01]  /*0020*/  S2UR UR4, SR_CTAID.X ;  /* 0x00000000000479c3 */ /* 0x000ea20000002500 */
[----:B------:R-:W3:Y:S01]  /*0030*/  LDCU UR7, c[0x0][0x2fc] ;  /* 0x00005f80ff0777ac */ /* 0x000ee20008000800 */
[----:B0-----:R-:W-:Y:S01]  /*0040*/  IADD3 R1, PT, PT, R1, -0x8, RZ ;  /* 0xfffffff801017810 */ /* 0x001fe20007ffe0ff */
[----:B------:R-:W2:Y:S01]  /*0050*/  LDCU UR5, c[0x0][0x360] ;  /* 0x00006c00ff0577ac */ /* 0x000ea20008000800 */
[----:B------:R-:W0:Y:S01]  /*0060*/  LDCU UR6, c[0x0][0x2f8] ;  /* 0x00005f00ff0677ac */ /* 0x000e220008000800 */
[----:B--2---:R-:W-:Y:S01]  /*0070*/  UIMAD UR4, UR4, UR5, URZ ;  /* 0x00000005040472a4 */ /* 0x004fe2000f8e02ff */
[----:B0-----:R-:W-:-:S02]  /*0080*/  IADD3 R6, P1, PT, R1, UR6, RZ ;  /* 0x0000000601067c10 */ /* 0x001fc4000ff3e0ff */
[----:B-1----:R-:W-:-:S03]  /*0090*/  IADD3 R0, PT, PT, -R0, RZ, RZ ;  /* 0x000000ff00007210 */ /* 0x002fc60007ffe1ff */
[----:B---3--:R-:W-:Y:S01]  /*00a0*/  IMAD.X R7, RZ, RZ, UR7, P1 ;  /* 0x00000007ff077e24 */ /* 0x008fe200088e06ff */
[----:B------:R-:W-:-:S13]  /*00b0*/  ISETP.NE.AND P0, PT, R0, UR4, PT ;  /* 0x0000000400007c0c */ /* 0x000fda000bf05270 */
[----:B------:R-:W-:Y:S05]  /*00c0*/  @P0 EXIT ;  /* 0x000000000000094d */ /* 0x000fea0003800000 */
[----:B------:R-:W0:Y:S01]  /*00d0*/  LDC.64 R4, c[0x0][0x390] ;  /* 0x0000e400ff047b82 */ /* 0x000e220000000a00 */
[----:B------:R-:W-:Y:S02]  /*00e0*/  CS2R R2, SRZ ;  /* 0x0000000000027805 */ /* 0x000fe4000001ff00 */
[----:B0-----:R-:W-:-:S04]  /*00f0*/  VIMNMX R0, PT, PT, R4, R5, PT ;  /* 0x0000000504007248 */ /* 0x001fc80003fe0100 */
[----:B------:R-:W-:-:S13]  /*0100*/  ISETP.GE.AND P0, PT, R0, 0x1, PT ;  /* 0x000000010000780c */ /* 0x000fda0003f06270 */
[----:B------:R-:W-:Y:S05]  /*0110*/  @!P0 BRA `(.L_x_0) ;  /* 0x0000000400f48947 */ /* 0x000fea0003800000 */
[C---:B------:R-:W-:Y:S01]  /*0120*/  LOP3.LUT R25, R5.reuse, 0xf, RZ, 0xc0, !PT ;  /* 0x0000000f05197812 */ /* 0x040fe200078ec0ff */
[----:B------:R-:W-:Y:S01]  /*0130*/  IMAD.MOV.U32 R10, RZ, RZ, RZ ;  /* 0x000000ffff0a7224 */ /* 0x000fe200078e00ff */
[----:B------:R-:W-:Y:S01]  /*0140*/  LOP3.LUT R24, R5, 0x7, RZ, 0xc0, !PT ;  /* 0x0000000705187812 */ /* 0x000fe200078ec0ff */
[----:B------:R-:W0:Y:S01]  /*0150*/  LDCU.64 UR10, c[0x0][0x358] ;  /* 0x00006b00ff0a77ac */ /* 0x000e220008000a00 */
[----:B------:R-:W-:Y:S02]  /*0160*/  IADD3 R0, PT, PT, R25, -0x1, RZ ;  /* 0xffffffff19007810 */ /* 0x000fe40007ffe0ff */
[----:B------:R-:W-:Y:S01]  /*0170*/  IADD3 R2, PT, PT, R24, -0x1, RZ ;  /* 0xffffffff18027810 */ /* 0x000fe20007ffe0ff */
[----:B------:R-:W-:Y:S01]  /*0180*/  UMOV UR4, URZ ;  /* 0x000000ff00047c82 */ /* 0x000fe20008000000 */
[----:B------:R-:W-:Y:S02]  /*0190*/  LOP3.LUT R9, R5, 0x7ffffff0, RZ, 0xc0, !PT ;  /* 0x7ffffff005097812 */ /* 0x000fe400078ec0ff */
[----:B------:R-:W-:-:S02]  /*01a0*/  ISETP.GE.U32.AND P1, PT, R0, 0x7, PT ;  /* 0x000000070000780c */ /* 0x000fc40003f26070 */
[----:B------:R-:W-:Y:S02]  /*01b0*/  ISETP.GE.U32.AND P0, PT, R2, 0x3, PT ;  /* 0x000000030200780c */ /* 0x000fe40003f06070 */
[----:B------:R-:W-:Y:S02]  /*01c0*/  LOP3.LUT R8, R5, 0x3, RZ, 0xc0, !PT ;  /* 0x0000000305087812 */ /* 0x000fe400078ec0ff */
[----:B------:R-:W-:-:S09]  /*01d0*/  IADD3 R0, PT, PT, -R9, RZ, RZ ;  /* 0x000000ff09007210 */ /* 0x000fd20007ffe1ff */
.L_x_6:
[----:B------:R-:W1:Y:S01]  /*01e0*/  LDCU.64 UR12, c[0x0][0x390] ;  /* 0x00007200ff0c77ac */ /* 0x000e620008000a00 */
[----:B------:R-:W-:Y:S01]  /*01f0*/  HFMA2 R11, -RZ, RZ, 0, 0 ;  /* 0x00000000ff0b7431 */ /* 0x000fe200000001ff */
[----:B------:R-:W2:Y:S01]  /*0200*/  LDCU.64 UR8, c[0x0][0x388] ;  /* 0x00007100ff0877ac */ /* 0x000ea20008000a00 */
[----:B-1----:R-:W-:Y:S02]  /*0210*/  UISETP.GE.U32.AND UP1, UPT, UR13, 0x10, UPT ;  /* 0x000000100d00788c */ /* 0x002fe4000bf26070 */
[----:B--2---:R-:W-:-:S04]  /*0220*/  UIMAD.WIDE.U32 UR6, UR4, UR8, URZ ;  /* 0x00000008040672a5 */ /* 0x004fc8000f8e00ff */
[----:B------:R-:W-:Y:S02]  /*0230*/  UIMAD UR5, UR4, UR9, UR7 ;  /* 0x00000009040572a4 */ /* 0x000fe4000f8e0207 */
[----:B------:R-:W-:Y:S01]  /*0240*/  UIADD3 UR4, UPT, UPT, UR4, 0x1, URZ ;  /* 0x0000000104047890 */ /* 0x000fe2000fffe0ff */
[----:B------:R-:W-:Y:S01]  /*0250*/  IMAD.U32 R3, RZ, RZ, UR7 ;  /* 0x00000007ff037e24 */ /* 0x000fe2000f8e00ff */
[----:B------:R-:W-:Y:S02]  /*0260*/  MOV R2, UR6 ;  /* 0x0000000600027c02 */ /* 0x000fe40008000f00 */
[----:B------:R-:W-:Y:S01]  /*0270*/  MOV R3, UR5 ;  /* 0x0000000500037c02 */ /* 0x000fe20008000f00 */
[----:B------:R-:W-:Y:S01]  /*0280*/  UISETP.NE.AND UP0, UPT, UR4, UR12, UPT ;  /* 0x0000000c0400728c */ /* 0x000fe2000bf05270 */
[----:B------:R-:W-:Y:S10]  /*0290*/  BRA.U !UP1, `(.L_x_1) ;  /* 0x0000000109b07547 */ /* 0x000ff4000b800000 */
[----:B------:R-:W1:Y:S01]  /*02a0*/  LDCU.64 UR8, c[0x0][0x380] ;  /* 0x00007000ff0877ac */ /* 0x000e620008000a00 */
[----:B------:R-:W-:Y:S01]  /*02b0*/  IMAD.MOV.U32 R11, RZ, RZ, R0 ;  /* 0x000000ffff0b7224 */ /* 0x000fe200078e0000 */
[----:B-1----:R-:W-:-:S04]  /*02c0*/  UIADD3 UR6, UP1, UP2, UR6, 0x20, UR8 ;  /* 0x0000002006067890 */ /* 0x002fc8000fa3e008 */
[----:B------:R-:W-:Y:S02]  /*02d0*/  UIADD3.X UR5, UPT, UPT, UR5, UR9, URZ, UP1, UP2 ;  /* 0x0000000905057290 */ /* 0x000fe40008fe44ff */
[----:B------:R-:W-:-:S04]  /*02e0*/  MOV R4, UR6 ;  /* 0x0000000600047c02 */ /* 0x000fc80008000f00 */
[----:B------:R-:W-:-:S07]  /*02f0*/  MOV R5, UR5 ;  /* 0x0000000500057c02 */ /* 0x000fce0008000f00 */
.L_x_2:
[----:B0-----:R-:W2:Y:S04]  /*0300*/  LDG.E R23, desc[UR10][R4.64+-0x20] ;  /* 0xffffe00a04177981 */ /* 0x001ea8000c1e1900 */
[----:B------:R-:W3:Y:S04]  /*0310*/  LDG.E R26, desc[UR10][R4.64+-0x1c] ;  /* 0xffffe40a041a7981 */ /* 0x000ee8000c1e1900 */
[----:B------:R-:W4:Y:S04]  /*0320*/  LDG.E R22, desc[UR10][R4.64+-0x18] ;  /* 0xffffe80a04167981 */ /* 0x000f28000c1e1900 */
[----:B------:R-:W5:Y:S04]  /*0330*/  LDG.E R12, desc[UR10][R4.64+-0x14] ;  /* 0xffffec0a040c7981 */ /* 0x000f68000c1e1900 */
        /* <DEDUP_REMOVED lines=8> */
[----:B------:R-:W5:Y:S01]  /*03c0*/  LDG.E R21, desc[UR10][R4.64+0x10] ;  /* 0x0000100a04157981 */ /* 0x000f62000c1e1900 */
[----:B--2---:R-:W-:-:S03]  /*03d0*/  FADD R23, R23, R10 ;  /* 0x0000000a17177221 */ /* 0x004fc60000000000 */
[----:B------:R-:W2:Y:S01]  /*03e0*/  LDG.E R10, desc[UR10][R4.64+0x14] ;  /* 0x0000140a040a7981 */ /* 0x000ea2000c1e1900 */
[----:B---3--:R-:W-:-:S03]  /*03f0*/  FADD R27, R23, R26 ;  /* 0x0000001a171b7221 */ /* 0x008fc60000000000 */
[----:B------:R-:W3:Y:S01]  /*0400*/  LDG.E R23, desc[UR10][R4.64+0x18] ;  /* 0x0000180a04177981 */ /* 0x000ee2000c1e1900 */
[----:B----4-:R-:W-:-:S03]  /*0410*/  FADD R27, R27, R22 ;  /* 0x000000161b1b7221 */ /* 0x010fc60000000000 */
[----:B------:R0:W4:Y:S01]  /*0420*/  LDG.E R22, desc[UR10][R4.64+0x1c] ;  /* 0x00001c0a04167981 */ /* 0x000122000c1e1900 */
[----:B------:R-:W-:Y:S02]  /*0430*/  VIADD R11, R11, 0x10 ;  /* 0x000000100b0b7836 */ /* 0x000fe40000000000 */
[----:B-----5:R-:W-:-:S04]  /*0440*/  FADD R12, R27, R12 ;  /* 0x0000000c1b0c7221 */ /* 0x020fc80000000000 */
[----:B------:R-:W-:Y:S01]  /*0450*/  FADD R13, R12, R13 ;  /* 0x0000000d0c0d7221 */ /* 0x000fe20000000000 */
[----:B------:R-:W-:-:S03]  /*0460*/  ISETP.NE.AND P2, PT, R11, RZ, PT ;  /* 0x000000ff0b00720c */ /* 0x000fc60003f45270 */
[----:B------:R-:W-:Y:S01]  /*0470*/  FADD R14, R13, R14 ;  /* 0x0000000e0d0e7221 */ /* 0x000fe20000000000 */
[----:B0-----:R-:W-:-:S03]  /*0480*/  IADD3 R4, P3, PT, R4, 0x40, RZ ;  /* 0x0000004004047810 */ /* 0x001fc60007f7e0ff */
[----:B------:R-:W-:Y:S01]  /*0490*/  FADD R15, R14, R15 ;  /* 0x0000000f0e0f7221 */ /* 0x000fe20000000000 */
[----:B------:R-:W-:-:S03]  /*04a0*/  IADD3.X R5, PT, PT, RZ, R5, RZ, P3, !PT ;  /* 0x00000005ff057210 */ /* 0x000fc60001ffe4ff */
[----:B------:R-:W-:-:S04]  /*04b0*/  FADD R16, R15, R16 ;  /* 0x000000100f107221 */ /* 0x000fc80000000000 */
[----:B------:R-:W-:-:S04]  /*04c0*/  FADD R17, R16, R17 ;  /* 0x0000001110117221 */ /* 0x000fc80000000000 */
[----:B------:R-:W-:-:S04]  /*04d0*/  FADD R18, R17, R18 ;  /* 0x0000001211127221 */ /* 0x000fc80000000000 */
[----:B------:R-:W-:-:S04]  /*04e0*/  FADD R19, R18, R19 ;  /* 0x0000001312137221 */ /* 0x000fc80000000000 */
[----:B------:R-:W-:-:S04]  /*04f0*/  FADD R20, R19, R20 ;  /* 0x0000001413147221 */ /* 0x000fc80000000000 */
[----:B------:R-:W-:-:S04]  /*0500*/  FADD R21, R20, R21 ;  /* 0x0000001514157221 */ /* 0x000fc80000000000 */
[----:B--2---:R-:W-:-:S04]  /*0510*/  FADD R10, R21, R10 ;  /* 0x0000000a150a7221 */ /* 0x004fc80000000000 */
[----:B---3--:R-:W-:-:S04]  /*0520*/  FADD R23, R10, R23 ;  /* 0x000000170a177221 */ /* 0x008fc80000000000 */
[----:B----4-:R-:W-:Y:S01]  /*0530*/  FADD R10, R23, R22 ;  /* 0x00000016170a7221 */ /* 0x010fe20000000000 */
[----:B------:R-:W-:Y:S06]  /*0540*/  @P2 BRA `(.L_x_2) ;  /* 0xfffffffc006c2947 */ /* 0x000fec000383ffff */
[----:B------:R-:W-:-:S07]  /*0550*/  MOV R11, R9 ;  /* 0x00000009000b7202 */ /* 0x000fce0000000f00 */
.L_x_1:
[----:B------:R-:W-:-:S13]  /*0560*/  ISETP.NE.AND P2, PT, R25, RZ, PT ;  /* 0x000000ff1900720c */ /* 0x000fda0003f45270 */
[----:B------:R-:W-:Y:S05]  /*0570*/  @!P2 BRA `(.L_x_3) ;  /* 0x0000000000d4a947 */ /* 0x000fea0003800000 */
[----:B------:R-:W-:Y:S01]  /*0580*/  ISETP.NE.AND P2, PT, R24, RZ, PT ;  /* 0x000000ff1800720c */ /* 0x000fe20003f45270 */
[----:B------:R-:W-:-:S12]  /*0590*/  @!P1 BRA `(.L_x_4) ;  /* 0x0000000000549947 */ /* 0x000fd80003800000 */
[----:B------:R-:W1:Y:S01]  /*05a0*/  LDCU.64 UR6, c[0x0][0x380] ;  /* 0x00007000ff0677ac */ /* 0x000e620008000a00 */
[----:B------:R-:W-:-:S03]  /*05b0*/  IMAD.WIDE.U32 R4, R11, 0x4, R2 ;  /* 0x000000040b047825 */ /* 0x000fc600078e0002 */
[----:B-1----:R-:W-:-:S04]  /*05c0*/  IADD3 R4, P3, PT, R4, UR6, RZ ;  /* 0x0000000604047c10 */ /* 0x002fc8000ff7e0ff */
[----:B------:R-:W-:-:S05]  /*05d0*/  IADD3.X R5, PT, PT, R5, UR7, RZ, P3, !PT ;  /* 0x0000000705057c10 */ /* 0x000fca0009ffe4ff */
[----:B0-----:R-:W2:Y:S04]  /*05e0*/  LDG.E R13, desc[UR10][R4.64] ;  /* 0x0000000a040d7981 */ /* 0x001ea8000c1e1900 */
[----:B------:R-:W3:Y:S04]  /*05f0*/  LDG.E R12, desc[UR10][R4.64+0x4] ;  /* 0x0000040a040c7981 */ /* 0x000ee8000c1e1900 */
[----:B------:R-:W4:Y:S04]  /*0600*/  LDG.E R15, desc[UR10][R4.64+0x8] ;  /* 0x0000080a040f7981 */ /* 0x000f28000c1e1900 */
[----:B------:R-:W5:Y:S04]  /*0610*/  LDG.E R17, desc[UR10][R4.64+0xc] ;  /* 0x00000c0a04117981 */ /* 0x000f68000c1e1900 */
[----:B------:R-:W5:Y:S04]  /*0620*/  LDG.E R19, desc[UR10][R4.64+0x10] ;  /* 0x0000100a04137981 */ /* 0x000f68000c1e1900 */
[----:B------:R-:W5:Y:S04]  /*0630*/  LDG.E R21, desc[UR10][R4.64+0x14] ;  /* 0x0000140a04157981 */ /* 0x000f68000c1e1900 */
[----:B------:R-:W5:Y:S04]  /*0640*/  LDG.E R23, desc[UR10][R4.64+0x18] ;  /* 0x0000180a04177981 */ /* 0x000f68000c1e1900 */
[----:B------:R-:W5:Y:S01]  /*0650*/  LDG.E R27, desc[UR10][R4.64+0x1c] ;  /* 0x00001c0a041b7981 */ /* 0x000f62000c1e1900 */
[----:B------:R-:W-:-:S02]  /*0660*/  VIADD R11, R11, 0x8 ;  /* 0x000000080b0b7836 */ /* 0x000fc40000000000 */
[----:B--2---:R-:W-:-:S04]  /*0670*/  FADD R13, R10, R13 ;  /* 0x0000000d0a0d7221 */ /* 0x004fc80000000000 */
[----:B---3--:R-:W-:-:S04]  /*0680*/  FADD R12, R13, R12 ;  /* 0x0000000c0d0c7221 */ /* 0x008fc80000000000 */
[----:B----4-:R-:W-:-:S04]  /*0690*/  FADD R12, R12, R15 ;  /* 0x0000000f0c0c7221 */ /* 0x010fc80000000000 */
[----:B-----5:R-:W-:-:S04]  /*06a0*/  FADD R12, R12, R17 ;  /* 0x000000110c0c7221 */ /* 0x020fc80000000000 */
[----:B------:R-:W-:-:S04]  /*06b0*/  FADD R12, R12, R19 ;  /* 0x000000130c0c7221 */ /* 0x000fc80000000000 */
[----:B------:R-:W-:-:S04]  /*06c0*/  FADD R12, R12, R21 ;  /* 0x000000150c0c7221 */ /* 0x000fc80000000000 */
[----:B------:R-:W-:-:S04]  /*06d0*/  FADD R12, R12, R23 ;  /* 0x000000170c0c7221 */ /* 0x000fc80000000000 */
[----:B------:R-:W-:-:S07]  /*06e0*/  FADD R10, R12, R27 ;  /* 0x0000001b0c0a7221 */ /* 0x000fce0000000000 */
.L_x_4:
        /* <DEDUP_REMOVED lines=10> */
[----:B------:R-:W5:Y:S01]  /*0790*/  LDG.E R17, desc[UR10][R4.64+0xc] ;  /* 0x00000c0a04117981 */ /* 0x000f62000c1e1900 */
[----:B------:R-:W-:Y:S01]  /*07a0*/  IADD3 R11, PT, PT, R11, 0x4, RZ ;  /* 0x000000040b0b7810 */ /* 0x000fe20007ffe0ff */
[----:B--2---:R-:W-:-:S04]  /*07b0*/  FADD R13, R10, R13 ;  /* 0x0000000d0a0d7221 */ /* 0x004fc80000000000 */
[----:B---3--:R-:W-:-:S04]  /*07c0*/  FADD R12, R13, R12 ;  /* 0x0000000c0d0c7221 */ /* 0x008fc80000000000 */
[----:B----4-:R-:W-:-:S04]  /*07d0*/  FADD R12, R12, R15 ;  /* 0x0000000f0c0c7221 */ /* 0x010fc80000000000 */
[----:B-----5:R-:W-:-:S07]  /*07e0*/  FADD R10, R12, R17 ;  /* 0x000000110c0a7221 */ /* 0x020fce0000000000 */
.L_x_5:
[----:B------:R-:W-:Y:S05]  /*07f0*/  @!P2 BRA `(.L_x_3) ;  /* 0x000000000034a947 */ /* 0x000fea0003800000 */
[----:B------:R-:W1:Y:S01]  /*0800*/  LDCU.64 UR6, c[0x0][0x380] ;  /* 0x00007000ff0677ac */ /* 0x000e620008000a00 */
[----:B------:R-:W-:-:S03]  /*0810*/  IMAD.WIDE.U32 R2, R11, 0x4, R2 ;  /* 0x000000040b027825 */ /* 0x000fc600078e0002 */
[----:B-1----:R-:W-:-:S04]  /*0820*/  IADD3 R2, P2, PT, R2, UR6, RZ ;  /* 0x0000000602027c10 */ /* 0x002fc8000ff5e0ff */
[----:B------:R-:W-:-:S05]  /*0830*/  IADD3.X R3, PT, PT, R3, UR7, RZ, P2, !PT ;  /* 0x0000000703037c10 */ /* 0x000fca00097fe4ff */
[----:B0-----:R-:W2:Y:S01]  /*0840*/  LDG.E R5, desc[UR10][R2.64] ;  /* 0x0000000a02057981 */ /* 0x001ea2000c1e1900 */
[----:B------:R-:W-:Y:S01]  /*0850*/  ISETP.NE.AND P2, PT, R8, 0x1, PT ;  /* 0x000000010800780c */ /* 0x000fe20003f45270 */
[----:B--2---:R-:W-:-:S12]  /*0860*/  FADD R10, R10, R5 ;  /* 0x000000050a0a7221 */ /* 0x004fd80000000000 */
[----:B------:R-:W-:Y:S05]  /*0870*/  @!P2 BRA `(.L_x_3) ;  /* 0x000000000014a947 */ /* 0x000fea0003800000 */
[----:B------:R-:W-:Y:S01]  /*0880*/  ISETP.NE.AND P2, PT, R8, 0x2, PT ;  /* 0x000000020800780c */ /* 0x000fe20003f45270 */
[----:B------:R-:W2:-:S12]  /*0890*/  LDG.E R5, desc[UR10][R2.64+0x4] ;  /* 0x0000040a02057981 */ /* 0x000e98000c1e1900 */
[----:B------:R-:W3:Y:S01]  /*08a0*/  @P2 LDG.E R11, desc[UR10][R2.64+0x8] ;  /* 0x0000080a020b2981 */ /* 0x000ee2000c1e1900 */
[----:B--2---:R-:W-:-:S04]  /*08b0*/  FADD R10, R10, R5 ;  /* 0x000000050a0a7221 */ /* 0x004fc80000000000 */
[----:B---3--:R-:W-:-:S07]  /*08c0*/  @P2 FADD R10, R10, R11 ;  /* 0x0000000b0a0a2221 */ /* 0x008fce0000000000 */
.L_x_3:
[----:B------:R-:W-:Y:S05]  /*08d0*/  BRA.U UP0, `(.L_x_6) ;  /* 0xfffffff900407547 */ /* 0x000fea000b83ffff */
[----:B------:R1:W2:Y:S02]  /*08e0*/  F2F.F64.F32 R2, R10 ;  /* 0x0000000a00027310 */ /* 0x0002a40000201800 */
.L_x_0:
[----:B------:R-:W-:Y:S01]  /*08f0*/  MOV R0, 0x0 ;  /* 0x0000000000007802 */ /* 0x000fe20000000f00 */
[----:B--2---:R2:W-:Y:S01]  /*0900*/  STL.64 [R1], R2 ;  /* 0x0000000201007387 */ /* 0x0045e20000100a00 */
[----:B------:R-:W3:Y:S02]  /*0910*/  LDCU.64 UR4, c[0x4][0x8] ;  /* 0x01000100ff0477ac */ /* 0x000ee40008000a00 */
[----:B------:R2:W4:Y:S01]  /*0920*/  LDC.64 R8, c[0x4][R0] ;  /* 0x0100000000087b82 */ /* 0x0005220000000a00 */
[----:B---3--:R-:W-:Y:S02]  /*0930*/  MOV R4, UR4 ;  /* 0x0000000400047c02 */ /* 0x008fe40008000f00 */
[----:B--2---:R-:W-:-:S07]  /*0940*/  MOV R5, UR5 ;  /* 0x0000000500057c02 */ /* 0x004fce0008000f00 */
[----:B------:R-:W-:-:S07]  /*0950*/  LEPC R20, `(.L_x_7) ;  /* 0x000000001014794e */ /* 0x000fce0000000000 */
[----:B01--4-:R-:W-:Y:S05]  /*0960*/  CALL.ABS.NOINC R8 ;  /* 0x0000000008007343 */ /* 0x013fea0003c00000 */
.L_x_7:
[----:B------:R-:W-:Y:S05]  /*0970*/  EXIT ;  /* 0x000000000000794d */ /* 0x000fea0003800000 */
.L_x_8:
[----:B------:R-:W-:-:S00]  /*0980*/  BRA `(.L_x_8) ;  /* 0xfffffffc00fc7947 */ /* 0x000fc0000383ffff */
[----:B------:R-:W-:-:S00]  /*0990*/  NOP ;  /* 0x0000000000007918 */ /* 0x000fc00000000000 */
        /* <DEDUP_REMOVED lines=14> */
.L_x_71:


//--------------------- .text._Z9grad_stepiPiPfS0_mmf --------------------------
	.section	.text._Z9grad_stepiPiPfS0_mmf,"ax",@progbits
	.align	128
        .global         _Z9grad_stepiPiPfS0_mmf
        .type           _Z9grad_stepiPiPfS0_mmf,@function
        .size           _Z9grad_stepiPiPfS0_mmf,(.L_x_72 - _Z9grad_stepiPiPfS0_mmf)
        .other          _Z9grad_stepiPiPfS0_mmf,@"STO_CUDA_ENTRY STV_DEFAULT"
_Z9grad_stepiPiPfS0_mmf:
.text._Z9grad_stepiPiPfS0_mmf:
[----:B------:R-:W-:Y:S08]  /*0000*/  LDC R1, c[0x0][0x37c] ;  /* 0x0000df00ff017b82 */ /* 0x000ff00000000800 */
[----:B------:R-:W0:Y:S01]  /*0010*/  LDC R5, c[0x0][0x380] ;  /* 0x0000e000ff057b82 */ /* 0x000e220000000800 */
[----:B------:R-:W1:Y:S07]  /*0020*/  LDCU.64 UR4, c[0x0][0x358] ;  /* 0x00006b00ff0477ac */ /* 0x000e6e0008000a00 */
[----:B------:R-:W2:Y:S01]  /*0030*/  LDC.64 R2, c[0x0][0x388] ;  /* 0x0000e200ff027b82 */ /* 0x000ea20000000a00 */
[----:B0-----:R-:W-:-:S05]  /*0040*/  SHF.L.U32 R5, R5, 0x1, RZ ;  /* 0x0000000105057819 */ /* 0x001fca00000006ff */
[----:B--2---:R-:W-:-:S05]  /*0050*/  IMAD.WIDE R2, R5, 0x4, R2 ;  /* 0x0000000405027825 */ /* 0x004fca00078e0202 */
[----:B-1----:R-:W2:Y:S04]  /*0060*/  LDG.E R4, desc[UR4][R2.64] ;  /* 0x0000000402047981 */ /* 0x002ea8000c1e1900 */
[----:B------:R-:W2:Y:S01]  /*0070*/  LDG.E R5, desc[UR4][R2.64+0x4] ;  /* 0x0000040402057981 */ /* 0x000ea2000c1e1900 */
[----:B------:R-:W0:Y:S01]  /*0080*/  S2UR UR6, SR_CTAID.X ;  /* 0x00000000000679c3 */ /* 0x000e220000002500 */
[----:B------:R-:W0:Y:S07]  /*0090*/  S2R R7, SR_TID.X ;  /* 0x0000000000077919 */ /* 0x000e2e0000002100 */
[----:B------:R-:W0:Y:S02]  /*00a0*/  LDC R0, c[0x0][0x360] ;  /* 0x0000d800ff007b82 */ /* 0x000e240000000800 */
[----:B0-----:R-:W-:-:S02]  /*00b0*/  IMAD R0, R0, UR6, R7 ;  /* 0x0000000600007c24 */ /* 0x001fc4000f8e0207 */
[----:B--2---:R-:W-:-:S05]  /*00c0*/  IMAD R7, R4, R5, RZ ;  /* 0x0000000504077224 */ /* 0x004fca00078e02ff */
[----:B------:R-:W-:-:S13]  /*00d0*/  ISETP.GE.AND P0, PT, R0, R7, PT ;  /* 0x000000070000720c */ /* 0x000fda0003f06270 */
[----:B------:R-:W-:Y:S05]  /*00e0*/  @P0 EXIT ;  /* 0x000000000000094d */ /* 0x000fea0003800000 */
[-C--:B------:R-:W-:Y:S01]  /*00f0*/  IABS R7, R5.reuse ;  /* 0x0000000500077213 */ /* 0x080fe20000000000 */
[----:B------:R-:W0:Y:S01]  /*0100*/  LDCU.128 UR8, c[0x0][0x3a0] ;  /* 0x00007400ff0877ac */ /* 0x000e220008000c00 */
[----:B------:R-:W-:Y:S02]  /*0110*/  IABS R8, R0 ;  /* 0x0000000000087213 */ /* 0x000fe40000000000 */
[----:B------:R-:W1:Y:S01]  /*0120*/  I2F.RP R4, R7 ;  /* 0x0000000700047306 */ /* 0x000e620000209400 */
[----:B------:R-:W-:Y:S01]  /*0130*/  IABS R10, R5 ;  /* 0x00000005000a7213 */ /* 0x000fe20000000000 */
[----:B------:R-:W2:Y:S01]  /*0140*/  LDCU.128 UR12, c[0x0][0x390] ;  /* 0x00007200ff0c77ac */ /* 0x000ea20008000c00 */
[----:B------:R-:W3:Y:S05]  /*0150*/  LDCU UR6, c[0x0][0x3b0] ;  /* 0x00007600ff0677ac */ /* 0x000eea0008000800 */
[----:B-1----:R-:W1:Y:S02]  /*0160*/  MUFU.RCP R4, R4 ;  /* 0x0000000400047308 */ /* 0x002e640000001000 */
[----:B-1----:R-:W-:-:S02]  /*0170*/  VIADD R2, R4, 0xffffffe ;  /* 0x0ffffffe04027836 */ /* 0x002fc40000000000 */
[----:B------:R-:W-:-:S04]  /*0180*/  IMAD.MOV R4, RZ, RZ, -R10 ;  /* 0x000000ffff047224 */ /* 0x000fc800078e0a0a */
[----:B------:R1:W4:Y:S02]  /*0190*/  F2I.FTZ.U32.TRUNC.NTZ R3, R2 ;  /* 0x0000000200037305 */ /* 0x000324000021f000 */
[----:B-1----:R-:W-:Y:S01]  /*01a0*/  HFMA2 R2, -RZ, RZ, 0, 0 ;  /* 0x00000000ff027431 */ /* 0x002fe200000001ff */
[----:B----4-:R-:W-:-:S05]  /*01b0*/  IADD3 R6, PT, PT, RZ, -R3, RZ ;  /* 0x80000003ff067210 */ /* 0x010fca0007ffe0ff */
[----:B------:R-:W-:Y:S02]  /*01c0*/  IMAD R9, R6, R7, RZ ;  /* 0x0000000706097224 */ /* 0x000fe400078e02ff */
[----:B------:R-:W-:Y:S02]  /*01d0*/  IMAD.MOV.U32 R6, RZ, RZ, R8 ;  /* 0x000000ffff067224 */ /* 0x000fe400078e0008 */
[----:B------:R-:W-:-:S06]  /*01e0*/  IMAD.HI.U32 R3, R3, R9, R2 ;  /* 0x0000000903037227 */ /* 0x000fcc00078e0002 */
[----:B------:R-:W-:-:S04]  /*01f0*/  IMAD.HI.U32 R3, R3, R6, RZ ;  /* 0x0000000603037227 */ /* 0x000fc800078e00ff */
[----:B------:R-:W-:-:S05]  /*0200*/  IMAD R2, R3, R4, R6 ;  /* 0x0000000403027224 */ /* 0x000fca00078e0206 */
[----:B------:R-:W-:-:S13]  /*0210*/  ISETP.GT.U32.AND P2, PT, R7, R2, PT ;  /* 0x000000020700720c */ /* 0x000fda0003f44070 */
[-C--:B------:R-:W-:Y:S01]  /*0220*/  @!P2 IADD3 R2, PT, PT, R2, -R7.reuse, RZ ;  /* 0x800000070202a210 */ /* 0x080fe20007ffe0ff */
[----:B------:R-:W-:Y:S01]  /*0230*/  @!P2 VIADD R3, R3, 0x1 ;  /* 0x000000010303a836 */ /* 0x000fe20000000000 */
[----:B------:R-:W-:Y:S02]  /*0240*/  ISETP.NE.AND P2, PT, R5, RZ, PT ;  /* 0x000000ff0500720c */ /* 0x000fe40003f45270 */
[----:B------:R-:W-:Y:S02]  /*0250*/  ISETP.GE.U32.AND P0, PT, R2, R7, PT ;  /* 0x000000070200720c */ /* 0x000fe40003f06070 */
[----:B------:R-:W-:-:S04]  /*0260*/  LOP3.LUT R2, R0, R5, RZ, 0x3c, !PT ;  /* 0x0000000500027212 */ /* 0x000fc800078e3cff */
[----:B------:R-:W-:-:S07]  /*0270*/  ISETP.GE.AND P1, PT, R2, RZ, PT ;  /* 0x000000ff0200720c */ /* 0x000fce0003f26270 */
[----:B------:R-:W-:-:S05]  /*0280*/  @P0 IADD3 R3, PT, PT, R3, 0x1, RZ ;  /* 0x0000000103030810 */ /* 0x000fca0007ffe0ff */
[----:B------:R-:W-:-:S05]  /*0290*/  IMAD.MOV.U32 R7, RZ, RZ, R3 ;  /* 0x000000ffff077224 */ /* 0x000fca00078e0003 */
[----:B------:R-:W-:Y:S02]  /*02a0*/  @!P1 IADD3 R7, PT, PT, -R7, RZ, RZ ;  /* 0x000000ff07079210 */ /* 0x000fe40007ffe1ff */
[----:B------:R-:W-:-:S04]  /*02b0*/  @!P2 LOP3.LUT R7, RZ, R5, RZ, 0x33, !PT ;  /* 0x00000005ff07a212 */ /* 0x000fc800078e33ff */
[----:B------:R-:W-:-:S05]  /*02c0*/  IADD3 R2, PT, PT, -R7, RZ, RZ ;  /* 0x000000ff07027210 */ /* 0x000fca0007ffe1ff */
[----:B------:R-:W-:Y:S01]  /*02d0*/  IMAD R2, R5, R2, R0 ;  /* 0x0000000205027224 */ /* 0x000fe200078e0200 */
[----:B------:R-:W-:-:S03]  /*02e0*/  SHF.R.S32.HI R0, RZ, 0x1f, R7 ;  /* 0x0000001fff007819 */ /* 0x000fc60000011407 */
[----:B------:R-:W-:-:S04]  /*02f0*/  IMAD.WIDE R2, R2, 0x4, RZ ;  /* 0x0000000402027825 */ /* 0x000fc800078e02ff */
[----:B0-----:R-:W-:Y:S02]  /*0300*/  IMAD R6, R0, UR8, RZ ;  /* 0x0000000800067c24 */ /* 0x001fe4000f8e02ff */
[----:B------:R-:W-:-:S04]  /*0310*/  IMAD.WIDE.U32 R4, R7, UR10, R2 ;  /* 0x0000000a07047c25 */ /* 0x000fc8000f8e0002 */
[----:B------:R-:W-:Y:S01]  /*0320*/  IMAD R0, R0, UR10, RZ ;  /* 0x0000000a00007c24 */ /* 0x000fe2000f8e02ff */
[----:B--2---:R-:W-:Y:S01]  /*0330*/  IADD3 R4, P1, PT, R4, UR14, RZ ;  /* 0x0000000e04047c10 */ /* 0x004fe2000ff3e0ff */
[----:B------:R-:W-:-:S04]  /*0340*/  IMAD.WIDE.U32 R2, R7, UR8, R2 ;  /* 0x0000000807027c25 */ /* 0x000fc8000f8e0002 */
[C---:B------:R-:W-:Y:S01]  /*0350*/  IMAD R9, R7.reuse, UR9, R6 ;  /* 0x0000000907097c24 */ /* 0x040fe2000f8e0206 */
[----:B------:R-:W-:Y:S01]  /*0360*/  IADD3 R2, P0, PT, R2, UR12, RZ ;  /* 0x0000000c02027c10 */ /* 0x000fe2000ff1e0ff */
[----:B------:R-:W-:-:S03]  /*0370*/  IMAD R7, R7, UR11, R0 ;  /* 0x0000000b07077c24 */ /* 0x000fc6000f8e0200 */
[----:B------:R-:W-:Y:S02]  /*0380*/  IADD3.X R3, PT, PT, R3, UR13, R9, P0, !PT ;  /* 0x0000000d03037c10 */ /* 0x000fe400087fe409 */
[----:B------:R-:W-:-:S03]  /*0390*/  IADD3.X R5, PT, PT, R5, UR15, R7, P1, !PT ;  /* 0x0000000f05057c10 */ /* 0x000fc60008ffe407 */
[----:B------:R-:W3:Y:S04]  /*03a0*/  LDG.E R7, desc[UR4][R2.64] ;  /* 0x0000000402077981 */ /* 0x000ee8000c1e1900 */
[----:B------:R-:W3:Y:S02]  /*03b0*/  LDG.E R4, desc[UR4][R4.64] ;  /* 0x0000000404047981 */ /* 0x000ee4000c1e1900 */
[----:B---3--:R-:W-:-:S05]  /*03c0*/  FFMA R7, -R4, UR6, R7 ;  /* 0x0000000604077c23 */ /* 0x008fca0008000107 */
[----:B------:R-:W-:Y:S01]  /*03d0*/  STG.E desc[UR4][R2.64], R7 ;  /* 0x0000000702007986 */ /* 0x000fe2000c101904 */
[----:B------:R-:W-:Y:S05]  /*03e0*/  EXIT ;  /* 0x000000000000794d */ /* 0x000fea0003800000 */
.L_x_9:
        /* <DEDUP_REMOVED lines=9> */
.L_x_72:


//--------------------- .text._Z11calc_grad_biPfiPiS_S_S_S_mmmm --------------------------
	.section	.text._Z11calc_grad_biPfiPiS_S_S_S_mmmm,"ax",@progbits
	.align	128
        .global         _Z11calc_grad_biPfiPiS_S_S_S_mmmm
        .type           _Z11calc_grad_biPfiPiS_S_S_S_mmmm,@function
        .size           _Z11calc_grad_biPfiPiS_S_S_S_mmmm,(.L_x_73 - _Z11calc_grad_biPfiPiS_S_S_S_mmmm)
        .other          _Z11calc_grad_biPfiPiS_S_S_S_mmmm,@"STO_CUDA_ENTRY STV_DEFAULT"
_Z11calc_grad_biPfiPiS_S_S_S_mmmm:
.text._Z11calc_grad_biPfiPiS_S_S_S_mmmm:
[----:B------:R-:W-:Y:S08]  /*0000*/  LDC R1, c[0x0][0x37c] ;  /* 0x0000df00ff017b82 */ /* 0x000ff00000000800 */
[----:B------:R-:W0:Y:S01]  /*0010*/  LDC R10, c[0x0][0x380] ;  /* 0x0000e000ff0a7b82 */ /* 0x000e220000000800 */
[----:B------:R-:W1:Y:S07]  /*0020*/  LDCU.64 UR4, c[0x0][0x358] ;  /* 0x00006b00ff0477ac */ /* 0x000e6e0008000a00 */
[----:B------:R-:W2:Y:S01]  /*0030*/  LDC.64 R2, c[0x0][0x398] ;  /* 0x0000e600ff027b82 */ /* 0x000ea20000000a00 */
[----:B0-----:R-:W-:-:S04]  /*0040*/  IMAD.SHL.U32 R5, R10, 0x4, RZ ;  /* 0x000000040a057824 */ /* 0x001fc800078e00ff */
[----:B--2---:R-:W-:-:S05]  /*0050*/  IMAD.WIDE R2, R5, 0x4, R2 ;  /* 0x0000000405027825 */ /* 0x004fca00078e0202 */
[----:B-1----:R-:W2:Y:S01]  /*0060*/  LDG.E R5, desc[UR4][R2.64] ;  /* 0x0000000402057981 */ /* 0x002ea2000c1e1900 */
[----:B------:R-:W0:Y:S01]  /*0070*/  S2UR UR6, SR_CTAID.X ;  /* 0x00000000000679c3 */ /* 0x000e220000002500 */
[----:B------:R-:W0:Y:S07]  /*0080*/  S2R R7, SR_TID.X ;  /* 0x0000000000077919 */ /* 0x000e2e0000002100 */
[----:B------:R-:W0:Y:S02]  /*0090*/  LDC R0, c[0x0][0x360] ;  /* 0x0000d800ff007b82 */ /* 0x000e240000000800 */
[----:B0-----:R-:W-:-:S05]  /*00a0*/  IMAD R0, R0, UR6, R7 ;  /* 0x0000000600007c24 */ /* 0x001fca000f8e0207 */
[----:B--2---:R-:W-:-:S13]  /*00b0*/  ISETP.GE.AND P0, PT, R0, R5, PT ;  /* 0x000000050000720c */ /* 0x004fda0003f06270 */
[----:B------:R-:W-:Y:S05]  /*00c0*/  @P0 EXIT ;  /* 0x000000000000094d */ /* 0x000fea0003800000 */
[-C--:B------:R-:W-:Y:S01]  /*00d0*/  IABS R7, R5.reuse ;  /* 0x0000000500077213 */ /* 0x080fe20000000000 */
[----:B------:R-:W0:Y:S01]  /*00e0*/  LDCU.128 UR8, c[0x0][0x3d0] ;  /* 0x00007a00ff0877ac */ /* 0x000e220008000c00 */
[----:B------:R-:W-:Y:S02]  /*00f0*/  IABS R8, R0 ;  /* 0x0000000000087213 */ /* 0x000fe40000000000 */
[----:B------:R-:W1:Y:S01]  /*0100*/  I2F.RP R4, R7 ;  /* 0x0000000700047306 */ /* 0x000e620000209400 */
[-C--:B------:R-:W-:Y:S01]  /*0110*/  IABS R11, R5.reuse ;  /* 0x00000005000b7213 */ /* 0x080fe20000000000 */
[----:B------:R-:W2:Y:S01]  /*0120*/  LDCU.64 UR6, c[0x0][0x3c8] ;  /* 0x00007900ff0677ac */ /* 0x000ea20008000a00 */
[----:B------:R-:W-:-:S04]  /*0130*/  LOP3.LUT R0, R0, R5, RZ, 0x3c, !PT ;  /* 0x0000000500007212 */ /* 0x000fc800078e3cff */
[----:B------:R-:W-:Y:S01]  /*0140*/  ISETP.GE.AND P1, PT, R0, RZ, PT ;  /* 0x000000ff0000720c */ /* 0x000fe20003f26270 */
[----:B-1----:R-:W1:Y:S02]  /*0150*/  MUFU.RCP R4, R4 ;  /* 0x0000000400047308 */ /* 0x002e640000001000 */
[----:B-1----:R-:W-:-:S06]  /*0160*/  VIADD R2, R4, 0xffffffe ;  /* 0x0ffffffe04027836 */ /* 0x002fcc0000000000 */
[----:B------:R1:W3:Y:S02]  /*0170*/  F2I.FTZ.U32.TRUNC.NTZ R3, R2 ;  /* 0x0000000200037305 */ /* 0x0002e4000021f000 */
[----:B-1----:R-:W-:Y:S01]  /*0180*/  HFMA2 R2, -RZ, RZ, 0, 0 ;  /* 0x00000000ff027431 */ /* 0x002fe200000001ff */
[----:B---3--:R-:W-:-:S05]  /*0190*/  IADD3 R6, PT, PT, RZ, -R3, RZ ;  /* 0x80000003ff067210 */ /* 0x008fca0007ffe0ff */
[----:B------:R-:W-:Y:S02]  /*01a0*/  IMAD R9, R6, R7, RZ ;  /* 0x0000000706097224 */ /* 0x000fe400078e02ff */
[----:B------:R-:W-:Y:S02]  /*01b0*/  IMAD.MOV.U32 R6, RZ, RZ, R8 ;  /* 0x000000ffff067224 */ /* 0x000fe400078e0008 */
[----:B------:R-:W-:-:S04]  /*01c0*/  IMAD.HI.U32 R3, R3, R9, R2 ;  /* 0x0000000903037227 */ /* 0x000fc800078e0002 */
[----:B------:R-:W-:Y:S02]  /*01d0*/  IMAD.MOV R9, RZ, RZ, -R11 ;  /* 0x000000ffff097224 */ /* 0x000fe400078e0a0b */
[----:B------:R-:W-:-:S04]  /*01e0*/  IMAD.HI.U32 R4, R3, R6, RZ ;  /* 0x0000000603047227 */ /* 0x000fc800078e00ff */
[----:B------:R-:W-:Y:S02]  /*01f0*/  IMAD R2, R4, R9, R6 ;  /* 0x0000000904027224 */ /* 0x000fe400078e0206 */
[----:B------:R-:W1:Y:S03]  /*0200*/  LDC.64 R8, c[0x0][0x3a8] ;  /* 0x0000ea00ff087b82 */ /* 0x000e660000000a00 */
[----:B------:R-:W-:-:S13]  /*0210*/  ISETP.GT.U32.AND P2, PT, R7, R2, PT ;  /* 0x000000020700720c */ /* 0x000fda0003f44070 */
[-C--:B------:R-:W-:Y:S01]  /*0220*/  @!P2 IADD3 R2, PT, PT, R2, -R7.reuse, RZ ;  /* 0x800000070202a210 */ /* 0x080fe20007ffe0ff */
[----:B------:R-:W-:Y:S01]  /*0230*/  @!P2 VIADD R4, R4, 0x1 ;  /* 0x000000010404a836 */ /* 0x000fe20000000000 */
[----:B------:R-:W-:Y:S02]  /*0240*/  ISETP.NE.AND P2, PT, R5, RZ, PT ;  /* 0x000000ff0500720c */ /* 0x000fe40003f45270 */
[----:B------:R-:W-:Y:S02]  /*0250*/  ISETP.GE.U32.AND P0, PT, R2, R7, PT ;  /* 0x000000070200720c */ /* 0x000fe40003f06070 */
[----:B------:R-:W0:Y:S11]  /*0260*/  LDC.64 R2, c[0x0][0x3b8] ;  /* 0x0000ee00ff027b82 */ /* 0x000e360000000a00 */
[----:B------:R-:W-:-:S05]  /*0270*/  @P0 IADD3 R4, PT, PT, R4, 0x1, RZ ;  /* 0x0000000104040810 */ /* 0x000fca0007ffe0ff */
[----:B------:R-:W-:-:S05]  /*0280*/  IMAD.MOV.U32 R11, RZ, RZ, R4 ;  /* 0x000000ffff0b7224 */ /* 0x000fca00078e0004 */
[----:B------:R-:W-:Y:S02]  /*0290*/  @!P1 IADD3 R11, PT, PT, -R11, RZ, RZ ;  /* 0x000000ff0b0b9210 */ /* 0x000fe40007ffe1ff */
[----:B------:R-:W-:-:S04]  /*02a0*/  @!P2 LOP3.LUT R11, RZ, R5, RZ, 0x33, !PT ;  /* 0x00000005ff0ba212 */ /* 0x000fc800078e33ff */
[----:B------:R-:W-:Y:S01]  /*02b0*/  SHF.R.S32.HI R0, RZ, 0x1f, R11 ;  /* 0x0000001fff007819 */ /* 0x000fe2000001140b */
[----:B0-----:R-:W-:-:S04]  /*02c0*/  IMAD.WIDE.U32 R2, R11, UR10, R2 ;  /* 0x0000000a0b027c25 */ /* 0x001fc8000f8e0002 */
[----:B------:R-:W-:Y:S01]  /*02d0*/  IMAD R4, R0, UR10, RZ ;  /* 0x0000000a00047c24 */ /* 0x000fe2000f8e02ff */
[----:B------:R-:W-:-:S03]  /*02e0*/  MOV R6, R2 ;  /* 0x0000000200067202 */ /* 0x000fc60000000f00 */
[----:B------:R-:W-:-:S04]  /*02f0*/  IMAD R7, R11, UR11, R4 ;  /* 0x0000000b0b077c24 */ /* 0x000fc8000f8e0204 */
[----:B------:R-:W-:Y:S02]  /*0300*/  IMAD.IADD R7, R3, 0x1, R7 ;  /* 0x0000000103077824 */ /* 0x000fe400078e0207 */
[----:B------:R-:W0:Y:S03]  /*0310*/  LDC.64 R2, c[0x0][0x3b0] ;  /* 0x0000ec00ff027b82 */ /* 0x000e260000000a00 */
[----:B------:R3:W4:Y:S01]  /*0320*/  LDG.E R15, desc[UR4][R6.64] ;  /* 0x00000004060f7981 */ /* 0x000722000c1e1900 */
[----:B------:R-:W-:Y:S01]  /*0330*/  IMAD R4, R0, UR8, RZ ;  /* 0x0000000800047c24 */ /* 0x000fe2000f8e02ff */
[----:B------:R-:W-:Y:S01]  /*0340*/  ISETP.NE.AND P0, PT, R10, 0x2, PT ;  /* 0x000000020a00780c */ /* 0x000fe20003f05270 */
[----:B--2---:R-:W-:Y:S02]  /*0350*/  IMAD R0, R0, UR6, RZ ;  /* 0x0000000600007c24 */ /* 0x004fe4000f8e02ff */
[----:B------:R-:W-:-:S02]  /*0360*/  IMAD R5, R11, UR9, R4 ;  /* 0x000000090b057c24 */ /* 0x000fc4000f8e0204 */
[C---:B------:R-:W-:Y:S02]  /*0370*/  IMAD R13, R11.reuse, UR7, R0 ;  /* 0x000000070b0d7c24 */ /* 0x040fe4000f8e0200 */
[----:B-1----:R-:W-:-:S04]  /*0380*/  IMAD.WIDE.U32 R8, R11, UR6, R8 ;  /* 0x000000060b087c25 */ /* 0x002fc8000f8e0008 */
[----:B---3--:R-:W-:Y:S02]  /*0390*/  HFMA2 R6, -RZ, RZ, 0, 0 ;  /* 0x00000000ff067431 */ /* 0x008fe400000001ff */
[----:B------:R-:W-:Y:S02]  /*03a0*/  IMAD.MOV.U32 R7, RZ, RZ, 0x3ff00000 ;  /* 0x3ff00000ff077424 */ /* 0x000fe400078e00ff */
[----:B0-----:R-:W-:-:S04]  /*03b0*/  IMAD.WIDE.U32 R2, R11, UR8, R2 ;  /* 0x000000080b027c25 */ /* 0x001fc8000f8e0002 */
[----:B------:R-:W-:-:S05]  /*03c0*/  IMAD.IADD R3, R3, 0x1, R5 ;  /* 0x0000000103037824 */ /* 0x000fca00078e0205 */
[----:B----4-:R0:W-:Y:S01]  /*03d0*/  STG.E desc[UR4][R2.64], R15 ;  /* 0x0000000f02007986 */ /* 0x0101e2000c101904 */
[----:B------:R0:W1:Y:S01]  /*03e0*/  F2F.F64.F32 R4, R15 ;  /* 0x0000000f00047310 */ /* 0x0000620000201800 */
[----:B------:R-:W-:Y:S05]  /*03f0*/  @!P0 BRA `(.L_x_10) ;  /* 0x0000000000188947 */ /* 0x000fea0003800000 */
[----:B------:R-:W-:-:S05]  /*0400*/  IADD3 R9, PT, PT, R9, R13, RZ ;  /* 0x0000000d09097210 */ /* 0x000fca0007ffe0ff */
[----:B------:R-:W2:Y:S01]  /*0410*/  LDG.E R8, desc[UR4][R8.64] ;  /* 0x0000000408087981 */ /* 0x000ea2000c1e1900 */
[----:B------:R-:W-:Y:S02]  /*0420*/  MOV R6, 0x3ff00000 ;  /* 0x3ff0000000067802 */ /* 0x000fe40000000f00 */
[----:B--2---:R-:W-:-:S04]  /*0430*/  FSETP.GE.AND P0, PT, R8, RZ, PT ;  /* 0x000000ff0800720b */ /* 0x004fc80003f06000 */
[----:B------:R-:W-:Y:S02]  /*0440*/  FSEL R7, R6, 1.5749999284744262695, P0 ;  /* 0x3fc9999906077808 */ /* 0x000fe40000000000 */
[----:B------:R-:W-:-:S07]  /*0450*/  FSEL R6, RZ, -1.5881868392106855534e-23, P0 ;  /* 0x9999999aff067808 */ /* 0x000fce0000000000 */
.L_x_10:
[----:B-1----:R-:W-:-:S10]  /*0460*/  DMUL R4, R4, R6 ;  /* 0x0000000604047228 */ /* 0x002fd40000000000 */
[----:B------:R-:W1:Y:S02]  /*0470*/  F2F.F32.F64 R5, R4 ;  /* 0x0000000400057310 */ /* 0x000e640000301000 */
[----:B-1----:R-:W-:Y:S01]  /*0480*/  STG.E desc[UR4][R2.64], R5 ;  /* 0x0000000502007986 */ /* 0x002fe2000c101904 */
[----:B------:R-:W-:Y:S05]  /*0490*/  EXIT ;  /* 0x000000000000794d */ /* 0x000fea0003800000 */
.L_x_11:
        /* <DEDUP_REMOVED lines=14> */
.L_x_73:


//--------------------- .text._Z11calc_grad_xiPfiPiS_S_S_S_S_mmmmm --------------------------
	.section	.text._Z11calc_grad_xiPfiPiS_S_S_S_S_mmmmm,"ax",@progbits
	.align	128
        .global         _Z11calc_grad_xiPfiPiS_S_S_S_S_mmmmm
        .type           _Z11calc_grad_xiPfiPiS_S_S_S_S_mmmmm,@function
        .size           _Z11calc_grad_xiPfiPiS_S_S_S_S_mmmmm,(.L_x_74 - _Z11calc_grad_xiPfiPiS_S_S_S_S_mmmmm)
        .other          _Z11calc_grad_xiPfiPiS_S_S_S_S_mmmmm,@"STO_CUDA_ENTRY STV_DEFAULT"
_Z11calc_grad_xiPfiPiS_S_S_S_S_mmmmm:
.text._Z11calc_grad_xiPfiPiS_S_S_S_S_mmmmm:
[----:B------:R-:W-:Y:S08]  /*0000*/  LDC R1, c[0x0][0x37c] ;  /* 0x0000df00ff017b82 */ /* 0x000ff00000000800 */
[----:B------:R-:W0:Y:S01]  /*0010*/  LDC R8, c[0x0][0x380] ;  /* 0x0000e000ff087b82 */ /* 0x000e220000000800 */
[----:B------:R-:W1:Y:S07]  /*0020*/  LDCU.64 UR6, c[0x0][0x358] ;  /* 0x00006b00ff0677ac */ /* 0x000e6e0008000a00 */
[----:B------:R-:W2:Y:S01]  /*0030*/  LDC.64 R2, c[0x0][0x398] ;  /* 0x0000e600ff027b82 */ /* 0x000ea20000000a00 */
[----:B0-----:R-:W-:-:S05]  /*0040*/  SHF.L.U32 R5, R8, 0x2, RZ ;  /* 0x0000000208057819 */ /* 0x001fca00000006ff */
        /* <DEDUP_REMOVED lines=8> */
[----:B------:R-:W-:Y:S01]  /*00d0*/  ISETP.NE.AND P0, PT, R8, 0x2, PT ;  /* 0x000000020800780c */ /* 0x000fe20003f05270 */
[----:B------:R-:W0:Y:S01]  /*00e0*/  LDC.64 R6, c[0x0][0x3a8] ;  /* 0x0000ea00ff067b82 */ /* 0x000e220000000a00 */
[----:B------:R-:W1:Y:S01]  /*00f0*/  LDCU.128 UR8, c[0x0][0x3d0] ;  /* 0x00007a00ff0877ac */ /* 0x000e620008000c00 */
[----:B------:R-:W-:Y:S01]  /*0100*/  SHF.R.S32.HI R9, RZ, 0x1f, R0 ;  /* 0x0000001fff097819 */ /* 0x000fe20000011400 */
[----:B------:R-:W2:Y:S09]  /*0110*/  LDCU.64 UR4, c[0x0][0x3e0] ;  /* 0x00007c00ff0477ac */ /* 0x000eb20008000a00 */
[----:B------:R-:W3:Y:S01]  /*0120*/  @!P0 LDC R13, c[0x0][0x390] ;  /* 0x0000e400ff0d8b82 */ /* 0x000ee20000000800 */
[----:B-1----:R-:W-:-:S07]  /*0130*/  IMAD R11, R9, UR8, RZ ;  /* 0x00000008090b7c24 */ /* 0x002fce000f8e02ff */
[----:B------:R-:W3:Y:S01]  /*0140*/  @!P0 LDC.64 R4, c[0x0][0x388] ;  /* 0x0000e200ff048b82 */ /* 0x000ee20000000a00 */
[C---:B------:R-:W-:Y:S02]  /*0150*/  IMAD R11, R0.reuse, UR9, R11 ;  /* 0x00000009000b7c24 */ /* 0x040fe4000f8e020b */
[----:B0-----:R-:W-:-:S03]  /*0160*/  IMAD.WIDE.U32 R6, R0, UR8, R6 ;  /* 0x0000000800067c25 */ /* 0x001fc6000f8e0006 */
[----:B------:R-:W-:Y:S01]  /*0170*/  @!P0 MOV R12, R6 ;  /* 0x00000006000c8202 */ /* 0x000fe20000000f00 */
[----:B---3--:R-:W-:-:S04]  /*0180*/  @!P0 IMAD.WIDE R4, R13, 0x4, R4 ;  /* 0x000000040d048825 */ /* 0x008fc800078e0204 */
[----:B------:R-:W-:Y:S02]  /*0190*/  IMAD.IADD R13, R7, 0x1, R11 ;  /* 0x00000001070d7824 */ /* 0x000fe400078e020b */
[----:B------:R0:W3:Y:S01]  /*01a0*/  @!P0 LDG.E R4, desc[UR6][R4.64] ;  /* 0x0000000604048981 */ /* 0x0000e2000c1e1900 */
[----:B------:R-:W1:Y:S03]  /*01b0*/  LDC.64 R10, c[0x0][0x3b8] ;  /* 0x0000ee00ff0a7b82 */ /* 0x000e660000000a00 */
[----:B------:R4:W5:Y:S01]  /*01c0*/  @!P0 LDG.E R12, desc[UR6][R12.64] ;  /* 0x000000060c0c8981 */ /* 0x000962000c1e1900 */
[----:B------:R-:W-:Y:S01]  /*01d0*/  @!P0 I2FP.F32.S32 R15, R0 ;  /* 0x00000000000f8245 */ /* 0x000fe20000201400 */
[----:B--2---:R-:W-:-:S03]  /*01e0*/  IMAD R17, R9, UR4, RZ ;  /* 0x0000000409117c24 */ /* 0x004fc6000f8e02ff */
[----:B------:R-:W2:Y:S01]  /*01f0*/  LDC.64 R6, c[0x0][0x3b0] ;  /* 0x0000ec00ff067b82 */ /* 0x000ea20000000a00 */
[C---:B------:R-:W-:Y:S02]  /*0200*/  IMAD R17, R0.reuse, UR5, R17 ;  /* 0x0000000500117c24 */ /* 0x040fe4000f8e0211 */
[----:B-1----:R-:W-:-:S04]  /*0210*/  IMAD.WIDE.U32 R10, R0, UR4, R10 ;  /* 0x00000004000a7c25 */ /* 0x002fc8000f8e000a */
[----:B0-----:R-:W-:Y:S02]  /*0220*/  IMAD.IADD R5, R11, 0x1, R17 ;  /* 0x000000010b057824 */ /* 0x001fe400078e0211 */
[----:B------:R-:W-:Y:S02]  /*0230*/  IMAD R11, R9, UR10, RZ ;  /* 0x0000000a090b7c24 */ /* 0x000fe4000f8e02ff */
[----:B--2---:R-:W-:-:S04]  /*0240*/  IMAD.WIDE.U32 R6, R0, UR10, R6 ;  /* 0x0000000a00067c25 */ /* 0x004fc8000f8e0006 */
[----:B----4-:R-:W-:Y:S01]  /*0250*/  IMAD R13, R0, UR11, R11 ;  /* 0x0000000b000d7c24 */ /* 0x010fe2000f8e020b */
[----:B---3--:R-:W-:Y:S02]  /*0260*/  @!P0 FSET.BF.EQ.AND R15, R4, R15, PT ;  /* 0x0000000f040f820a */ /* 0x008fe40003802000 */
[----:B------:R-:W-:-:S03]  /*0270*/  MOV R4, R10 ;  /* 0x0000000a00047202 */ /* 0x000fc60000000f00 */
[----:B-----5:R-:W-:-:S05]  /*0280*/  @!P0 FADD R15, R12, -R15 ;  /* 0x8000000f0c0f8221 */ /* 0x020fca0000000000 */
[----:B------:R0:W-:Y:S01]  /*0290*/  @!P0 STG.E desc[UR6][R4.64], R15 ;  /* 0x0000000f04008986 */ /* 0x0001e2000c101906 */
[----:B------:R-:W-:Y:S05]  /*02a0*/  @!P0 EXIT ;  /* 0x000000000000894d */ /* 0x000fea0003800000 */
[----:B------:R1:W-:Y:S04]  /*02b0*/  STG.E desc[UR6][R4.64], RZ ;  /* 0x000000ff04007986 */ /* 0x0003e8000c101906 */
[----:B------:R-:W2:Y:S02]  /*02c0*/  LDG.E R10, desc[UR6][R2.64+0x18] ;  /* 0x00001806020a7981 */ /* 0x000ea4000c1e1900 */
[----:B--2---:R-:W-:-:S13]  /*02d0*/  ISETP.GE.AND P0, PT, R10, 0x1, PT ;  /* 0x000000010a00780c */ /* 0x004fda0003f06270 */
[----:B-1----:R-:W-:Y:S05]  /*02e0*/  @!P0 EXIT ;  /* 0x000000000000894d */ /* 0x002fea0003800000 */
[----:B------:R-:W-:Y:S01]  /*02f0*/  ISETP.NE.AND P0, PT, R8, 0x1, PT ;  /* 0x000000010800780c */ /* 0x000fe20003f05270 */
[C---:B------:R-:W-:Y:S01]  /*0300*/  IMAD.SHL.U32 R8, R0.reuse, 0x4, RZ ;  /* 0x0000000400087824 */ /* 0x040fe200078e00ff */
[----:B------:R-:W-:-:S11]  /*0310*/  SHF.L.U64.HI R9, R0, 0x2, R9 ;  /* 0x0000000200097819 */ /* 0x000fd60000010209 */
[----:B------:R-:W-:Y:S05]  /*0320*/  @!P0 BRA `(.L_x_12) ;  /* 0x00000000008c8947 */ /* 0x000fea0003800000 */
[----:B------:R-:W1:Y:S01]  /*0330*/  LDC.64 R10, c[0x0][0x3c8] ;  /* 0x0000f200ff0a7b82 */ /* 0x000e620000000a00 */
[----:B------:R-:W-:Y:S01]  /*0340*/  IADD3 R13, PT, PT, R7, R13, RZ ;  /* 0x0000000d070d7210 */ /* 0x000fe20007ffe0ff */
[----:B------:R-:W-:Y:S01]  /*0350*/  IMAD.MOV.U32 R17, RZ, RZ, RZ ;  /* 0x000000ffff117224 */ /* 0x000fe200078e00ff */
[----:B------:R-:W2:Y:S01]  /*0360*/  LDCU.64 UR12, c[0x0][0x3c0] ;  /* 0x00007800ff0c77ac */ /* 0x000ea20008000a00 */
[----:B------:R-:W3:Y:S01]  /*0370*/  LDCU.64 UR10, c[0x0][0x3e8] ;  /* 0x00007d00ff0a77ac */ /* 0x000ee20008000a00 */
[----:B------:R-:W4:Y:S01]  /*0380*/  LDCU.64 UR14, c[0x0][0x3a0] ;  /* 0x00007400ff0e77ac */ /* 0x000f220008000a00 */
[----:B------:R-:W-:-:S05]  /*0390*/  UMOV UR4, URZ ;  /* 0x000000ff00047c82 */ /* 0x000fca0008000000 */
.L_x_13:
[----:B--23--:R-:W-:Y:S02]  /*03a0*/  UIMAD.WIDE.U32 UR8, UR4, UR10, UR12 ;  /* 0x0000000a040872a5 */ /* 0x00cfe4000f8e000c */
[----:B01----:R-:W-:Y:S02]  /*03b0*/  IMAD.WIDE.U32 R14, R10, UR4, R8 ;  /* 0x000000040a0e7c25 */ /* 0x003fe4000f8e0008 */
[----:B------:R-:W-:Y:S02]  /*03c0*/  UIMAD UR5, UR4, UR11, UR9 ;  /* 0x0000000b040572a4 */ /* 0x000fe4000f8e0209 */
[----:B------:R-:W-:Y:S01]  /*03d0*/  IMAD R0, R11, UR4, R15 ;  /* 0x000000040b007c24 */ /* 0x000fe2000f8e020f */
[----:B----4-:R-:W-:Y:S01]  /*03e0*/  IADD3 R20, P0, PT, R14, UR14, RZ ;  /* 0x0000000e0e147c10 */ /* 0x010fe2000ff1e0ff */
[----:B------:R-:W-:Y:S01]  /*03f0*/  IMAD.U32 R19, RZ, RZ, UR9 ;  /* 0x00000009ff137e24 */ /* 0x000fe2000f8e00ff */
[----:B------:R-:W-:Y:S02]  /*0400*/  MOV R18, UR8 ;  /* 0x0000000800127c02 */ /* 0x000fe40008000f00 */
[----:B------:R-:W-:-:S02]  /*0410*/  IADD3.X R21, PT, PT, R0, UR15, RZ, P0, !PT ;  /* 0x0000000f00157c10 */ /* 0x000fc400087fe4ff */
[----:B------:R-:W-:Y:S01]  /*0420*/  MOV R19, UR5 ;  /* 0x0000000500137c02 */ /* 0x000fe20008000f00 */
[----:B------:R-:W-:-:S03]  /*0430*/  IMAD.MOV.U32 R12, RZ, RZ, R6 ;  /* 0x000000ffff0c7224 */ /* 0x000fc600078e0006 */
[----:B------:R-:W2:Y:S04]  /*0440*/  LDG.E R21, desc[UR6][R20.64] ;  /* 0x0000000614157981 */ /* 0x000ea8000c1e1900 */
[----:B------:R-:W2:Y:S04]  /*0450*/  LDG.E R18, desc[UR6][R18.64] ;  /* 0x0000000612127981 */ /* 0x000ea8000c1e1900 */
[----:B------:R-:W3:Y:S01]  /*0460*/  LDG.E R12, desc[UR6][R12.64] ;  /* 0x000000060c0c7981 */ /* 0x000ee2000c1e1900 */
[----:B------:R-:W-:Y:S01]  /*0470*/  HFMA2 R22, -RZ, RZ, 1.984375, 0 ;  /* 0x3ff00000ff167431 */ /* 0x000fe200000001ff */
[----:B------:R-:W-:Y:S01]  /*0480*/  F2F.F64.F32 R16, R17 ;  /* 0x0000001100107310 */ /* 0x000fe20000201800 */
[----:B--2---:R-:W-:-:S07]  /*0490*/  FMUL R0, R18, R21 ;  /* 0x0000001512007220 */ /* 0x004fce0000400000 */
[----:B------:R-:W0:Y:S01]  /*04a0*/  F2F.F64.F32 R14, R0 ;  /* 0x00000000000e7310 */ /* 0x000e220000201800 */
[----:B---3--:R-:W-:-:S04]  /*04b0*/  FSETP.GE.AND P0, PT, R12, RZ, PT ;  /* 0x000000ff0c00720b */ /* 0x008fc80003f06000 */
[----:B------:R-:W-:Y:S02]  /*04c0*/  FSEL R23, R22, 1.5749999284744262695, P0 ;  /* 0x3fc9999916177808 */ /* 0x000fe40000000000 */
[----:B------:R-:W-:-:S06]  /*04d0*/  FSEL R22, RZ, -1.5881868392106855534e-23, P0 ;  /* 0x9999999aff167808 */ /* 0x000fcc0000000000 */
[----:B0-----:R-:W-:-:S06]  /*04e0*/  DFMA R14, R14, R22, R16 ;  /* 0x000000160e0e722b */ /* 0x001fcc0000000010 */
[----:B------:R-:W0:Y:S02]  /*04f0*/  F2F.F32.F64 R17, R14 ;  /* 0x0000000e00117310 */ /* 0x000e240000301000 */
[----:B0-----:R0:W-:Y:S04]  /*0500*/  STG.E desc[UR6][R4.64], R17 ;  /* 0x0000001104007986 */ /* 0x0011e8000c101906 */
[----:B------:R-:W2:Y:S01]  /*0510*/  LDG.E R12, desc[UR6][R2.64+0x18] ;  /* 0x00001806020c7981 */ /* 0x000ea2000c1e1900 */
[----:B------:R-:W-:-:S06]  /*0520*/  UIADD3 UR4, UPT, UPT, UR4, 0x1, URZ ;  /* 0x0000000104047890 */ /* 0x000fcc000fffe0ff */
[----:B--2---:R-:W-:-:S13]  /*0530*/  ISETP.LE.AND P0, PT, R12, UR4, PT ;  /* 0x000000040c007c0c */ /* 0x004fda000bf03270 */
[----:B0-----:R-:W-:Y:S05]  /*0540*/  @!P0 BRA `(.L_x_13) ;  /* 0xfffffffc00948947 */ /* 0x001fea000383ffff */
[----:B------:R-:W-:Y:S05]  /*0550*/  EXIT ;  /* 0x000000000000794d */ /* 0x000fea0003800000 */
.L_x_12:
[----:B0-----:R-:W0:Y:S01]  /*0560*/  LDC.64 R14, c[0x0][0x3c8] ;  /* 0x0000f200ff0e7b82 */ /* 0x001e220000000a00 */
[----:B------:R-:W-:Y:S01]  /*0570*/  IMAD.MOV.U32 R13, RZ, RZ, RZ ;  /* 0x000000ffff0d7224 */ /* 0x000fe200078e00ff */
[----:B------:R-:W1:Y:S01]  /*0580*/  LDCU.64 UR12, c[0x0][0x3c0] ;  /* 0x00007800ff0c77ac */ /* 0x000e620008000a00 */
[----:B------:R-:W2:Y:S01]  /*0590*/  LDCU.64 UR10, c[0x0][0x3e8] ;  /* 0x00007d00ff0a77ac */ /* 0x000ea20008000a00 */
[----:B------:R-:W3:Y:S01]  /*05a0*/  LDCU.64 UR14, c[0x0][0x3a0] ;  /* 0x00007400ff0e77ac */ /* 0x000ee20008000a00 */
[----:B------:R-:W-:-:S05]  /*05b0*/  UMOV UR4, URZ ;  /* 0x000000ff00047c82 */ /* 0x000fca0008000000 */
.L_x_14:
[----:B------:R-:W-:Y:S01]  /*05c0*/  MOV R6, R8 ;  /* 0x0000000800067202 */ /* 0x000fe20000000f00 */
[----:B-12---:R-:W-:Y:S01]  /*05d0*/  UIMAD.WIDE.U32 UR8, UR4, UR10, UR12 ;  /* 0x0000000a040872a5 */ /* 0x006fe2000f8e000c */
[----:B------:R-:W-:-:S03]  /*05e0*/  MOV R7, R9 ;  /* 0x0000000900077202 */ /* 0x000fc60000000f00 */
[----:B------:R-:W-:Y:S02]  /*05f0*/  UIMAD UR5, UR4, UR11, UR9 ;  /* 0x0000000b040572a4 */ /* 0x000fe4000f8e0209 */
[----:B0-----:R-:W-:-:S04]  /*0600*/  IMAD.WIDE.U32 R6, R14, UR4, R6 ;  /* 0x000000040e067c25 */ /* 0x001fc8000f8e0006 */
[----:B------:R-:W-:Y:S01]  /*0610*/  IMAD R0, R15, UR4, R7 ;  /* 0x000000040f007c24 */ /* 0x000fe2000f8e0207 */
[----:B---3--:R-:W-:Y:S01]  /*0620*/  IADD3 R10, P0, PT, R6, UR14, RZ ;  /* 0x0000000e060a7c10 */ /* 0x008fe2000ff1e0ff */
[----:B------:R-:W-:Y:S01]  /*0630*/  IMAD.U32 R6, RZ, RZ, UR8 ;  /* 0x00000008ff067e24 */ /* 0x000fe2000f8e00ff */
[----:B------:R-:W-:Y:S02]  /*0640*/  MOV R7, UR9 ;  /* 0x0000000900077c02 */ /* 0x000fe40008000f00 */
[----:B------:R-:W-:Y:S02]  /*0650*/  MOV R7, UR5 ;  /* 0x0000000500077c02 */ /* 0x000fe40008000f00 */
[----:B------:R-:W-:-:S03]  /*0660*/  IADD3.X R11, PT, PT, R0, UR15, RZ, P0, !PT ;  /* 0x0000000f000b7c10 */ /* 0x000fc600087fe4ff */
[----:B------:R-:W2:Y:S04]  /*0670*/  LDG.E R6, desc[UR6][R6.64] ;  /* 0x0000000606067981 */ /* 0x000ea8000c1e1900 */
[----:B------:R-:W2:Y:S02]  /*0680*/  LDG.E R10, desc[UR6][R10.64] ;  /* 0x000000060a0a7981 */ /* 0x000ea4000c1e1900 */
[----:B--2---:R-:W-:-:S05]  /*0690*/  FFMA R13, R6, R10, R13 ;  /* 0x0000000a060d7223 */ /* 0x004fca000000000d */
[----:B------:R4:W-:Y:S04]  /*06a0*/  STG.E desc[UR6][R4.64], R13 ;  /* 0x0000000d04007986 */ /* 0x0009e8000c101906 */
[----:B------:R-:W2:Y:S01]  /*06b0*/  LDG.E R0, desc[UR6][R2.64+0x18] ;  /* 0x0000180602007981 */ /* 0x000ea2000c1e1900 */
[----:B------:R-:W-:-:S06]  /*06c0*/  UIADD3 UR4, UPT, UPT, UR4, 0x1, URZ ;  /* 0x0000000104047890 */ /* 0x000fcc000fffe0ff */
[----:B--2---:R-:W-:-:S13]  /*06d0*/  ISETP.LE.AND P0, PT, R0, UR4, PT ;  /* 0x0000000400007c0c */ /* 0x004fda000bf03270 */
[----:B----4-:R-:W-:Y:S05]  /*06e0*/  @!P0 BRA `(.L_x_14) ;  /* 0xfffffffc00b48947 */ /* 0x010fea000383ffff */
[----:B------:R-:W-:Y:S05]  /*06f0*/  EXIT ;  /* 0x000000000000794d */ /* 0x000fea0003800000 */
.L_x_15:
        /* <DEDUP_REMOVED lines=16> */
.L_x_74:


//--------------------- .text._Z11calc_grad_wiPfiPiS_S_S_S_mmmm --------------------------
	.section	.text._Z11calc_grad_wiPfiPiS_S_S_S_mmmm,"ax",@progbits
	.align	128
        .global         _Z11calc_grad_wiPfiPiS_S_S_S_mmmm
        .type           _Z11calc_grad_wiPfiPiS_S_S_S_mmmm,@function
        .size           _Z11calc_grad_wiPfiPiS_S_S_S_mmmm,(.L_x_75 - _Z11calc_grad_wiPfiPiS_S_S_S_mmmm)
        .other          _Z11calc_grad_wiPfiPiS_S_S_S_mmmm,@"STO_CUDA_ENTRY STV_DEFAULT"
_Z11calc_grad_wiPfiPiS_S_S_S_mmmm:
.text._Z11calc_grad_wiPfiPiS_S_S_S_mmmm:
        /* <DEDUP_REMOVED lines=21> */
[----:B------:R-:W3:Y:S05]  /*0150*/  LDCU.64 UR6, c[0x0][0x3b0] ;  /* 0x00007600ff0677ac */ /* 0x000eea0008000a00 */
[----:B-1----:R-:W1:Y:S02]  /*0160*/  MUFU.RCP R0, R0 ;  /* 0x0000000000007308 */ /* 0x002e640000001000 */
[----:B-1----:R-:W-:-:S06]  /*0170*/  VIADD R4, R0, 0xffffffe ;  /* 0x0ffffffe00047836 */ /* 0x002fcc0000000000 */
[----:B------:R1:W4:Y:S02]  /*0180*/  F2I.FTZ.U32.TRUNC.NTZ R5, R4 ;  /* 0x0000000400057305 */ /* 0x000324000021f000 */
[----:B-1----:R-:W-:Y:S01]  /*0190*/  HFMA2 R4, -RZ, RZ, 0, 0 ;  /* 0x00000000ff047431 */ /* 0x002fe200000001ff */
[----:B----4-:R-:W-:-:S05]  /*01a0*/  IADD3 R6, PT, PT, RZ, -R5, RZ ;  /* 0x80000005ff067210 */ /* 0x010fca0007ffe0ff */
[----:B------:R-:W-:Y:S02]  /*01b0*/  IMAD R9, R6, R7, RZ ;  /* 0x0000000706097224 */ /* 0x000fe400078e02ff */
[----:B------:R-:W-:Y:S02]  /*01c0*/  IMAD.MOV.U32 R6, RZ, RZ, R8 ;  /* 0x000000ffff067224 */ /* 0x000fe400078e0008 */
[----:B------:R-:W-:-:S04]  /*01d0*/  IMAD.HI.U32 R5, R5, R9, R4 ;  /* 0x0000000905057227 */ /* 0x000fc800078e0004 */
[----:B------:R-:W-:Y:S02]  /*01e0*/  IMAD.MOV R9, RZ, RZ, -R10 ;  /* 0x000000ffff097224 */ /* 0x000fe400078e0a0a */
[----:B------:R-:W-:-:S04]  /*01f0*/  IMAD.HI.U32 R0, R5, R6, RZ ;  /* 0x0000000605007227 */ /* 0x000fc800078e00ff */
[----:B------:R-:W-:-:S05]  /*0200*/  IMAD R4, R0, R9, R6 ;  /* 0x0000000900047224 */ /* 0x000fca00078e0206 */
[----:B------:R-:W-:-:S13]  /*0210*/  ISETP.GT.U32.AND P2, PT, R7, R4, PT ;  /* 0x000000040700720c */ /* 0x000fda0003f44070 */
[-C--:B------:R-:W-:Y:S01]  /*0220*/  @!P2 IADD3 R4, PT, PT, R4, -R7.reuse, RZ ;  /* 0x800000070404a210 */ /* 0x080fe20007ffe0ff */
[----:B------:R-:W-:Y:S01]  /*0230*/  @!P2 VIADD R0, R0, 0x1 ;  /* 0x000000010000a836 */ /* 0x000fe20000000000 */
[----:B------:R-:W-:Y:S02]  /*0240*/  ISETP.NE.AND P2, PT, R2, RZ, PT ;  /* 0x000000ff0200720c */ /* 0x000fe40003f45270 */
[----:B------:R-:W-:Y:S02]  /*0250*/  ISETP.GE.U32.AND P0, PT, R4, R7, PT ;  /* 0x000000070400720c */ /* 0x000fe40003f06070 */
[----:B------:R-:W-:Y:S01]  /*0260*/  LOP3.LUT R4, R3, R2, RZ, 0x3c, !PT ;  /* 0x0000000203047212 */ /* 0x000fe200078e3cff */
[----:B------:R-:W2:Y:S03]  /*0270*/  LDC.64 R6, c[0x0][0x3a8] ;  /* 0x0000ea00ff067b82 */ /* 0x000ea60000000a00 */
[----:B------:R-:W-:-:S05]  /*0280*/  ISETP.GE.AND P1, PT, R4, RZ, PT ;  /* 0x000000ff0400720c */ /* 0x000fca0003f26270 */
[----:B------:R-:W1:Y:S02]  /*0290*/  LDC.64 R4, c[0x0][0x3b8] ;  /* 0x0000ee00ff047b82 */ /* 0x000e640000000a00 */
[----:B------:R-:W-:-:S06]  /*02a0*/  @P0 IADD3 R0, PT, PT, R0, 0x1, RZ ;  /* 0x0000000100000810 */ /* 0x000fcc0007ffe0ff */
[----:B------:R-:W-:Y:S02]  /*02b0*/  @!P1 IADD3 R0, PT, PT, -R0, RZ, RZ ;  /* 0x000000ff00009210 */ /* 0x000fe40007ffe1ff */
[----:B------:R-:W-:-:S05]  /*02c0*/  @!P2 LOP3.LUT R0, RZ, R2, RZ, 0x33, !PT ;  /* 0x00000002ff00a212 */ /* 0x000fca00078e33ff */
[----:B------:R-:W-:-:S04]  /*02d0*/  IMAD.MOV R8, RZ, RZ, -R0 ;  /* 0x000000ffff087224 */ /* 0x000fc800078e0a00 */
[----:B------:R-:W-:Y:S01]  /*02e0*/  IMAD R3, R2, R8, R3 ;  /* 0x0000000802037224 */ /* 0x000fe200078e0203 */
[----:B------:R-:W-:-:S03]  /*02f0*/  SHF.R.S32.HI R2, RZ, 0x1f, R0 ;  /* 0x0000001fff027819 */ /* 0x000fc60000011400 */
[----:B--2---:R-:W-:Y:S01]  /*0300*/  IMAD.WIDE.U32 R6, R3, UR14, R6 ;  /* 0x0000000e03067c25 */ /* 0x004fe2000f8e0006 */
[----:B------:R-:W-:-:S03]  /*0310*/  SHF.R.S32.HI R8, RZ, 0x1f, R3 ;  /* 0x0000001fff087819 */ /* 0x000fc60000011403 */
[----:B0-----:R-:W-:Y:S02]  /*0320*/  IMAD R9, R2, UR10, RZ ;  /* 0x0000000a02097c24 */ /* 0x001fe4000f8e02ff */
[----:B------:R-:W-:Y:S02]  /*0330*/  IMAD R8, R8, UR14, RZ ;  /* 0x0000000e08087c24 */ /* 0x000fe4000f8e02ff */
[----:B-1----:R-:W-:-:S04]  /*0340*/  IMAD.WIDE.U32 R4, R0, UR10, R4 ;  /* 0x0000000a00047c25 */ /* 0x002fc8000f8e0004 */
[----:B------:R-:W-:Y:S02]  /*0350*/  IMAD R9, R0, UR11, R9 ;  /* 0x0000000b00097c24 */ /* 0x000fe4000f8e0209 */
[----:B------:R-:W-:Y:S01]  /*0360*/  IMAD R11, R3, UR15, R8 ;  /* 0x0000000f030b7c24 */ /* 0x000fe2000f8e0208 */
[----:B------:R-:W-:Y:S01]  /*0370*/  MOV R10, R6 ;  /* 0x00000006000a7202 */ /* 0x000fe20000000f00 */
[----:B------:R-:W-:Y:S01]  /*0380*/  IMAD.MOV.U32 R8, RZ, RZ, R4 ;  /* 0x000000ffff087224 */ /* 0x000fe200078e0004 */
[----:B------:R-:W-:Y:S02]  /*0390*/  IADD3 R9, PT, PT, R5, R9, RZ ;  /* 0x0000000905097210 */ /* 0x000fe40007ffe0ff */
[----:B------:R-:W-:Y:S01]  /*03a0*/  IADD3 R11, PT, PT, R7, R11, RZ ;  /* 0x0000000b070b7210 */ /* 0x000fe20007ffe0ff */
[----:B------:R-:W-:Y:S01]  /*03b0*/  IMAD.WIDE R4, R3, 0x4, RZ ;  /* 0x0000000403047825 */ /* 0x000fe200078e02ff */
[----:B------:R-:W0:Y:S02]  /*03c0*/  LDC.64 R6, c[0x0][0x3a0] ;  /* 0x0000e800ff067b82 */ /* 0x000e240000000a00 */
[----:B------:R-:W2:Y:S04]  /*03d0*/  LDG.E R9, desc[UR4][R8.64] ;  /* 0x0000000408097981 */ /* 0x000ea8000c1e1900 */
[----:B------:R1:W2:Y:S01]  /*03e0*/  LDG.E R10, desc[UR4][R10.64] ;  /* 0x000000040a0a7981 */ /* 0x0002a2000c1e1900 */
[----:B------:R-:W-:-:S02]  /*03f0*/  IMAD R3, R2, UR8, RZ ;  /* 0x0000000802037c24 */ /* 0x000fc4000f8e02ff */
[----:B------:R-:W-:-:S04]  /*0400*/  IMAD.WIDE.U32 R4, R0, UR8, R4 ;  /* 0x0000000800047c25 */ /* 0x000fc8000f8e0004 */
[----:B------:R-:W-:Y:S01]  /*0410*/  IMAD R3, R0, UR9, R3 ;  /* 0x0000000900037c24 */ /* 0x000fe2000f8e0203 */
[----:B---3--:R-:W-:-:S04]  /*0420*/  IADD3 R4, P0, PT, R4, UR6, RZ ;  /* 0x0000000604047c10 */ /* 0x008fc8000ff1e0ff */
[----:B------:R-:W-:Y:S01]  /*0430*/  IADD3.X R5, PT, PT, R5, UR7, R3, P0, !PT ;  /* 0x0000000705057c10 */ /* 0x000fe200087fe403 */
[----:B------:R-:W-:Y:S01]  /*0440*/  IMAD R3, R2, UR12, RZ ;  /* 0x0000000c02037c24 */ /* 0x000fe2000f8e02ff */
[----:B------:R-:W-:Y:S01]  /*0450*/  ISETP.NE.AND P0, PT, R12, 0x2, PT ;  /* 0x000000020c00780c */ /* 0x000fe20003f05270 */
[----:B------:R-:W-:Y:S02]  /*0460*/  HFMA2 R2, -RZ, RZ, 0, 0 ;  /* 0x00000000ff027431 */ /* 0x000fe400000001ff */
[C---:B-1----:R-:W-:Y:S02]  /*0470*/  IMAD R11, R0.reuse, UR13, R3 ;  /* 0x0000000d000b7c24 */ /* 0x042fe4000f8e0203 */
[----:B0-----:R-:W-:-:S04]  /*0480*/  IMAD.WIDE.U32 R6, R0, UR12, R6 ;  /* 0x0000000c00067c25 */ /* 0x001fc8000f8e0006 */
[----:B------:R-:W-:Y:S02]  /*0490*/  IMAD.MOV.U32 R3, RZ, RZ, 0x3ff00000 ;  /* 0x3ff00000ff037424 */ /* 0x000fe400078e00ff */
[----:B--2---:R-:W-:-:S04]  /*04a0*/  FMUL R13, R10, R9 ;  /* 0x000000090a0d7220 */ /* 0x004fc80000400000 */
[----:B------:R0:W1:Y:S01]  /*04b0*/  F2F.F64.F32 R8, R13 ;  /* 0x0000000d00087310 */ /* 0x0000620000201800 */
[----:B------:R0:W-:Y:S01]  /*04c0*/  STG.E desc[UR4][R4.64], R13 ;  /* 0x0000000d04007986 */ /* 0x0001e2000c101904 */
[----:B------:R-:W-:Y:S05]  /*04d0*/  @!P0 BRA `(.L_x_16) ;  /* 0x0000000000188947 */ /* 0x000fea0003800000 */
[----:B------:R-:W-:-:S05]  /*04e0*/  IADD3 R7, PT, PT, R7, R11, RZ ;  /* 0x0000000b07077210 */ /* 0x000fca0007ffe0ff */
[----:B------:R-:W2:Y:S01]  /*04f0*/  LDG.E R6, desc[UR4][R6.64] ;  /* 0x0000000406067981 */ /* 0x000ea2000c1e1900 */
[----:B------:R-:W-:Y:S02]  /*0500*/  MOV R2, 0x3ff00000 ;  /* 0x3ff0000000027802 */ /* 0x000fe40000000f00 */
[----:B--2---:R-:W-:-:S04]  /*0510*/  FSETP.GE.AND P0, PT, R6, RZ, PT ;  /* 0x000000ff0600720b */ /* 0x004fc80003f06000 */
[----:B------:R-:W-:Y:S02]  /*0520*/  FSEL R3, R2, 1.5749999284744262695, P0 ;  /* 0x3fc9999902037808 */ /* 0x000fe40000000000 */
[----:B------:R-:W-:-:S07]  /*0530*/  FSEL R2, RZ, -1.5881868392106855534e-23, P0 ;  /* 0x9999999aff027808 */ /* 0x000fce0000000000 */
.L_x_16:
[----:B-1----:R-:W-:-:S10]  /*0540*/  DMUL R2, R8, R2 ;  /* 0x0000000208027228 */ /* 0x002fd40000000000 */
[----:B------:R-:W1:Y:S02]  /*0550*/  F2F.F32.F64 R3, R2 ;  /* 0x0000000200037310 */ /* 0x000e640000301000 */
[----:B-1----:R-:W-:Y:S01]  /*0560*/  STG.E desc[UR4][R4.64], R3 ;  /* 0x0000000304007986 */ /* 0x002fe2000c101904 */
[----:B------:R-:W-:Y:S05]  /*0570*/  EXIT ;  /* 0x000000000000794d */ /* 0x000fea0003800000 */
.L_x_17:
        /* <DEDUP_REMOVED lines=16> */
.L_x_75:


//--------------------- .text._Z13cross_entropyPfS_S_mmmi --------------------------
	.section	.text._Z13cross_entropyPfS_S_mmmi,"ax",@progbits
	.align	128
        .global         _Z13cross_entropyPfS_S_mmmi
        .type           _Z13cross_entropyPfS_S_mmmi,@function
        .size           _Z13cross_entropyPfS_S_mmmi,(.L_x_76 - _Z13cross_entropyPfS_S_mmmi)
        .other          _Z13cross_entropyPfS_S_mmmi,@"STO_CUDA_ENTRY STV_DEFAULT"
_Z13cross_entropyPfS_S_mmmi:
.text._Z13cross_entropyPfS_S_mmmi:
[----:B------:R-:W-:Y:S01]  /*0000*/  LDC R1, c[0x0][0x37c] ;  /* 0x0000df00ff017b82 */ /* 0x000fe20000000800 */
[----:B------:R-:W0:Y:S01]  /*0010*/  S2R R0, SR_TID.X ;  /* 0x0000000000007919 */ /* 0x000e220000002100 */
[----:B------:R-:W1:Y:S06]  /*0020*/  LDCU.128 UR8, c[0x0][0x3a0] ;  /* 0x00007400ff0877ac */ /* 0x000e6c0008000c00 */
[----:B------:R-:W0:Y:S08]  /*0030*/  S2UR UR7, SR_CTAID.X ;  /* 0x00000000000779c3 */ /* 0x000e300000002500 */
[----:B------:R-:W0:Y:S01]  /*0040*/  LDC R11, c[0x0][0x360] ;  /* 0x0000d800ff0b7b82 */ /* 0x000e220000000800 */
[----:B-1----:R-:W-:-:S02]  /*0050*/  UIMAD UR6, UR11, UR8, URZ ;  /* 0x000000080b0672a4 */ /* 0x002fc4000f8e02ff */
[----:B------:R-:W-:Y:S02]  /*0060*/  UIMAD.WIDE.U32 UR4, UR10, UR8, URZ ;  /* 0x000000080a0472a5 */ /* 0x000fe4000f8e00ff */
[----:B------:R-:W-:-:S04]  /*0070*/  UIMAD UR6, UR10, UR9, UR6 ;  /* 0x000000090a0672a4 */ /* 0x000fc8000f8e0206 */
[----:B------:R-:W-:-:S06]  /*0080*/  UIADD3 UR5, UPT, UPT, UR5, UR6, URZ ;  /* 0x0000000605057290 */ /* 0x000fcc000fffe0ff */
[----:B------:R-:W-:Y:S01]  /*0090*/  MOV R3, UR5 ;  /* 0x0000000500037c02 */ /* 0x000fe20008000f00 */
[----:B0-----:R-:W-:-:S05]  /*00a0*/  IMAD R11, R11, UR7, R0 ;  /* 0x000000070b0b7c24 */ /* 0x001fca000f8e0200 */
[----:B------:R-:W-:Y:S02]  /*00b0*/  ISETP.LT.U32.AND P0, PT, R11, UR4, PT ;  /* 0x000000040b007c0c */ /* 0x000fe4000bf01070 */
[----:B------:R-:W-:-:S04]  /*00c0*/  SHF.R.S32.HI R0, RZ, 0x1f, R11 ;  /* 0x0000001fff007819 */ /* 0x000fc8000001140b */
[----:B------:R-:W-:-:S13]  /*00d0*/  ISETP.GT.U32.AND.EX P0, PT, R3, R0, PT, P0 ;  /* 0x000000000300720c */ /* 0x000fda0003f04100 */
[----:B------:R-:W-:Y:S05]  /*00e0*/  @!P0 EXIT ;  /* 0x000000000000894d */ /* 0x000fea0003800000 */
[----:B------:R-:W0:Y:S01]  /*00f0*/  LDC.64 R2, c[0x0][0x380] ;  /* 0x0000e000ff027b82 */ /* 0x000e220000000a00 */
[----:B------:R-:W1:Y:S01]  /*0100*/  LDCU.64 UR6, c[0x0][0x398] ;  /* 0x00007300ff0677ac */ /* 0x000e620008000a00 */
[----:B------:R-:W2:Y:S06]  /*0110*/  LDCU.64 UR4, c[0x0][0x358] ;  /* 0x00006b00ff0477ac */ /* 0x000eac0008000a00 */
[----:B------:R-:W3:Y:S08]  /*0120*/  LDC R9, c[0x0][0x3b0] ;  /* 0x0000ec00ff097b82 */ /* 0x000ef00000000800 */
[----:B------:R-:W3:Y:S01]  /*0130*/  LDC.64 R4, c[0x0][0x388] ;  /* 0x0000e200ff047b82 */ /* 0x000ee20000000a00 */
[----:B-1----:R-:W-:-:S04]  /*0140*/  IMAD R0, R0, UR6, RZ ;  /* 0x0000000600007c24 */ /* 0x002fc8000f8e02ff */
[C---:B------:R-:W-:Y:S02]  /*0150*/  IMAD R7, R11.reuse, UR7, R0 ;  /* 0x000000070b077c24 */ /* 0x040fe4000f8e0200 */
[----:B0-----:R-:W-:-:S03]  /*0160*/  IMAD.WIDE.U32 R2, R11, UR6, R2 ;  /* 0x000000060b027c25 */ /* 0x001fc6000f8e0002 */
[----:B------:R-:W-:Y:S02]  /*0170*/  MOV R6, R2 ;  /* 0x0000000200067202 */ /* 0x000fe40000000f00 */
[----:B------:R-:W-:-:S05]  /*0180*/  IADD3 R7, PT, PT, R3, R7, RZ ;  /* 0x0000000703077210 */ /* 0x000fca0007ffe0ff */
[----:B--2---:R0:W2:Y:S01]  /*0190*/  LDG.E R6, desc[UR4][R6.64] ;  /* 0x0000000406067981 */ /* 0x0040a2000c1e1900 */
[----:B---3--:R-:W-:-:S06]  /*01a0*/  IMAD.WIDE R4, R9, 0x4, R4 ;  /* 0x0000000409047825 */ /* 0x008fcc00078e0204 */
[----:B------:R-:W3:Y:S01]  /*01b0*/  LDG.E R4, desc[UR4][R4.64] ;  /* 0x0000000404047981 */ /* 0x000ee2000c1e1900 */
[----:B------:R-:W-:Y:S01]  /*01c0*/  HFMA2 R8, -RZ, RZ, -0.00014913082122802734375, 2530 ;  /* 0x88e368f1ff087431 */ /* 0x000fe200000001ff */
[----:B------:R-:W-:Y:S01]  /*01d0*/  MOV R9, 0x3ee4f8b5 ;  /* 0x3ee4f8b500097802 */ /* 0x000fe20000000f00 */
[----:B------:R-:W-:Y:S01]  /*01e0*/  UMOV UR6, 0xe94ee39 ;  /* 0x0e94ee3900067882 */ /* 0x000fe20000000000 */
[----:B------:R-:W-:Y:S01]  /*01f0*/  UMOV UR7, 0x3fefffd6 ;  /* 0x3fefffd600077882 */ /* 0x000fe20000000000 */
[----:B------:R-:W-:Y:S02]  /*0200*/  I2FP.F32.S32 R11, R11 ;  /* 0x0000000b000b7245 */ /* 0x000fe40000201400 */
[----:B0-----:R-:W-:Y:S01]  /*0210*/  MOV R7, 0x3e055027 ;  /* 0x3e05502700077802 */ /* 0x001fe20000000f00 */
[----:B--2---:R-:W0:Y:S01]  /*0220*/  F2F.F64.F32 R2, R6 ;  /* 0x0000000600027310 */ /* 0x004e220000201800 */
[----:B---3--:R-:W-:Y:S01]  /*0230*/  FSETP.NEU.AND P0, PT, R4, R11, PT ;  /* 0x0000000b0400720b */ /* 0x008fe20003f0d000 */
[----:B0-----:R-:W-:-:S06]  /*0240*/  DFMA R2, R2, UR6, R8 ;  /* 0x0000000602027c2b */ /* 0x001fcc0008000008 */
[----:B------:R-:W0:Y:S06]  /*0250*/  F2F.F32.F64 R0, R2 ;  /* 0x0000000200007310 */ /* 0x000e2c0000301000 */
[----:B0-----:R-:W-:-:S05]  /*0260*/  @P0 FADD R0, -R0, 1 ;  /* 0x3f80000000000421 */ /* 0x001fca0000000100 */
[----:B------:R-:W-:-:S04]  /*0270*/  FSETP.GEU.AND P0, PT, R0, 1.175494350822287508e-38, PT ;  /* 0x008000000000780b */ /* 0x000fc80003f0e000 */
[----:B------:R-:W-:-:S09]  /*0280*/  FSEL R2, RZ, -23, P0 ;  /* 0xc1b80000ff027808 */ /* 0x000fd20000000000 */
[----:B------:R-:W-:-:S05]  /*0290*/  @!P0 FMUL R0, R0, 8388608 ;  /* 0x4b00000000008820 */ /* 0x000fca0000400000 */
[C---:B------:R-:W-:Y:S02]  /*02a0*/  IADD3 R4, PT, PT, R0.reuse, -0x3f2aaaab, RZ ;  /* 0xc0d5555500047810 */ /* 0x040fe40007ffe0ff */
[----:B------:R-:W-:Y:S02]  /*02b0*/  ISETP.GT.U32.AND P0, PT, R0, 0x7f7fffff, PT ;  /* 0x7f7fffff0000780c */ /* 0x000fe40003f04070 */
[----:B------:R-:W-:-:S04]  /*02c0*/  LOP3.LUT R5, R4, 0xff800000, RZ, 0xc0, !PT ;  /* 0xff80000004057812 */ /* 0x000fc800078ec0ff */
[-C--:B------:R-:W-:Y:S02]  /*02d0*/  IADD3 R4, PT, PT, R0, -R5.reuse, RZ ;  /* 0x8000000500047210 */ /* 0x080fe40007ffe0ff */
[----:B------:R-:W-:-:S03]  /*02e0*/  I2FP.F32.S32 R5, R5 ;  /* 0x0000000500057245 */ /* 0x000fc60000201400 */
[----:B------:R-:W-:Y:S02]  /*02f0*/  FADD R4, R4, -1 ;  /* 0xbf80000004047421 */ /* 0x000fe40000000000 */
[----:B------:R-:W-:Y:S02]  /*0300*/  FFMA R5, R5, 1.1920928955078125e-07, R2 ;  /* 0x3400000005057823 */ /* 0x000fe40000000002 */
[C---:B------:R-:W-:Y:S01]  /*0310*/  FFMA R7, R4.reuse, -R7, 0.14084610342979431152 ;  /* 0x3e1039f604077423 */ /* 0x040fe20000000807 */
[----:B------:R-:W0:Y:S03]  /*0320*/  LDC.64 R2, c[0x0][0x390] ;  /* 0x0000e400ff027b82 */ /* 0x000e260000000a00 */
[----:B------:R-:W-:-:S04]  /*0330*/  FFMA R7, R4, R7, -0.12148627638816833496 ;  /* 0xbdf8cdcc04077423 */ /* 0x000fc80000000007 */
[----:B------:R-:W-:-:S04]  /*0340*/  FFMA R7, R4, R7, 0.13980610668659210205 ;  /* 0x3e0f295504077423 */ /* 0x000fc80000000007 */
[----:B------:R-:W-:-:S04]  /*0350*/  FFMA R7, R4, R7, -0.16684235632419586182 ;  /* 0xbe2ad8b904077423 */ /* 0x000fc80000000007 */
[----:B------:R-:W-:-:S04]  /*0360*/  FFMA R7, R4, R7, 0.20012299716472625732 ;  /* 0x3e4ced0b04077423 */ /* 0x000fc80000000007 */
[----:B------:R-:W-:-:S04]  /*0370*/  FFMA R7, R4, R7, -0.24999669194221496582 ;  /* 0xbe7fff2204077423 */ /* 0x000fc80000000007 */
[----:B------:R-:W-:-:S04]  /*0380*/  FFMA R7, R4, R7, 0.33333182334899902344 ;  /* 0x3eaaaa7804077423 */ /* 0x000fc80000000007 */
[----:B------:R-:W-:-:S04]  /*0390*/  FFMA R7, R4, R7, -0.5 ;  /* 0xbf00000004077423 */ /* 0x000fc80000000007 */
[----:B------:R-:W-:-:S04]  /*03a0*/  FMUL R7, R4, R7 ;  /* 0x0000000704077220 */ /* 0x000fc80000400000 */
[----:B------:R-:W-:Y:S01]  /*03b0*/  FFMA R4, R4, R7, R4 ;  /* 0x0000000704047223 */ /* 0x000fe20000000004 */
[----:B------:R-:W-:-:S03]  /*03c0*/  MOV R7, 0x7f800000 ;  /* 0x7f80000000077802 */ /* 0x000fc60000000f00 */
[----:B------:R-:W-:Y:S02]  /*03d0*/  FFMA R4, R5, 0.69314718246459960938, R4 ;  /* 0x3f31721805047823 */ /* 0x000fe40000000004 */
[C---:B------:R-:W-:Y:S01]  /*03e0*/  @P0 FFMA R4, R0.reuse, R7, +INF ;  /* 0x7f80000000040423 */ /* 0x040fe20000000007 */
[----:B------:R-:W-:-:S04]  /*03f0*/  FSETP.NEU.AND P0, PT, R0, RZ, PT ;  /* 0x000000ff0000720b */ /* 0x000fc80003f0d000 */
[----:B------:R-:W-:-:S04]  /*0400*/  FSEL R4, -R4, +INF , P0 ;  /* 0x7f80000004047808 */ /* 0x000fc80000000100 */
[----:B------:R-:W-:-:S04]  /*0410*/  FSETP.NEU.AND P0, PT, |R4|, +INF , PT ;  /* 0x7f8000000400780b */ /* 0x000fc80003f0d200 */
[----:B------:R-:W-:-:S05]  /*0420*/  FSEL R5, R4, 1000000, P0 ;  /* 0x4974240004057808 */ /* 0x000fca0000000000 */
[----:B0-----:R-:W-:Y:S01]  /*0430*/  REDG.E.ADD.F32.FTZ.RN.STRONG.GPU desc[UR4][R2.64], R5 ;  /* 0x00000005020079a6 */ /* 0x001fe2000c12f304 */
[----:B------:R-:W-:Y:S05]  /*0440*/  EXIT ;  /* 0x000000000000794d */ /* 0x000fea0003800000 */
.L_x_18:
        /* <DEDUP_REMOVED lines=11> */
.L_x_76:


//--------------------- .text._Z7softmaxPfS_S_S_mmmm --------------------------
	.section	.text._Z7softmaxPfS_S_S_mmmm,"ax",@progbits
	.align	128
        .global         _Z7softmaxPfS_S_S_mmmm
        .type           _Z7softmaxPfS_S_S_mmmm,@function
        .size           _Z7softmaxPfS_S_S_mmmm,(.L_x_66 - _Z7softmaxPfS_S_S_mmmm)
        .other          _Z7softmaxPfS_S_S_mmmm,@"STO_CUDA_ENTRY STV_DEFAULT"
_Z7softmaxPfS_S_S_mmmm:
.text._Z7softmaxPfS_S_S_mmmm:
        /* <DEDUP_REMOVED lines=9> */
[----:B------:R-:W-:Y:S02]  /*0090*/  IMAD.U32 R2, RZ, RZ, UR5 ;  /* 0x00000005ff027e24 */ /* 0x000fe4000f8e00ff */
[----:B0-----:R-:W-:-:S05]  /*00a0*/  IMAD R0, R0, UR7, R3 ;  /* 0x0000000700007c24 */ /* 0x001fca000f8e0203 */
[----:B------:R-:W-:Y:S02]  /*00b0*/  ISETP.LT.U32.AND P0, PT, R0, UR4, PT ;  /* 0x0000000400007c0c */ /* 0x000fe4000bf01070 */
[----:B------:R-:W-:-:S04]  /*00c0*/  SHF.R.S32.HI R5, RZ, 0x1f, R0 ;  /* 0x0000001fff057819 */ /* 0x000fc80000011400 */
[----:B------:R-:W-:-:S13]  /*00d0*/  ISETP.GT.U32.AND.EX P0, PT, R2, R5, PT, P0 ;  /* 0x000000050200720c */ /* 0x000fda0003f04100 */
[----:B------:R-:W-:Y:S05]  /*00e0*/  @!P0 EXIT ;  /* 0x000000000000894d */ /* 0x000fea0003800000 */
[----:B------:R-:W-:Y:S01]  /*00f0*/  LOP3.LUT R2, R5, UR11, RZ, 0xfc, !PT ;  /* 0x0000000b05027c12 */ /* 0x000fe2000f8efcff */
[----:B------:R-:W0:Y:S01]  /*0100*/  LDCU.64 UR4, c[0x0][0x358] ;  /* 0x00006b00ff0477ac */ /* 0x000e220008000a00 */
[----:B------:R-:W-:Y:S02]  /*0110*/  BSSY.RECONVERGENT B0, `(.L_x_19) ;  /* 0x000001e000007945 */ /* 0x000fe40003800200 */
[----:B------:R-:W-:-:S13]  /*0120*/  ISETP.NE.U32.AND P0, PT, R2, RZ, PT ;  /* 0x000000ff0200720c */ /* 0x000fda0003f05070 */
[----:B------:R-:W-:Y:S05]  /*0130*/  @P0 BRA `(.L_x_20) ;  /* 0x0000000000540947 */ /* 0x000fea0003800000 */
[----:B------:R-:W1:Y:S01]  /*0140*/  I2F.U32.RP R4, UR10 ;  /* 0x0000000a00047d06 */ /* 0x000e620008209000 */
[----:B------:R-:W-:-:S07]  /*0150*/  ISETP.NE.U32.AND P2, PT, RZ, UR10, PT ;  /* 0x0000000aff007c0c */ /* 0x000fce000bf45070 */
[----:B-1----:R-:W1:Y:S02]  /*0160*/  MUFU.RCP R4, R4 ;  /* 0x0000000400047308 */ /* 0x002e640000001000 */
[----:B-1----:R-:W-:-:S06]  /*0170*/  VIADD R2, R4, 0xffffffe ;  /* 0x0ffffffe04027836 */ /* 0x002fcc0000000000 */
[----:B------:R1:W2:Y:S02]  /*0180*/  F2I.FTZ.U32.TRUNC.NTZ R3, R2 ;  /* 0x0000000200037305 */ /* 0x0002a4000021f000 */
[----:B-1----:R-:W-:Y:S02]  /*0190*/  HFMA2 R2, -RZ, RZ, 0, 0 ;  /* 0x00000000ff027431 */ /* 0x002fe400000001ff */
[----:B--2---:R-:W-:-:S04]  /*01a0*/  IMAD.MOV R5, RZ, RZ, -R3 ;  /* 0x000000ffff057224 */ /* 0x004fc800078e0a03 */
[----:B------:R-:W-:-:S04]  /*01b0*/  IMAD R5, R5, UR10, RZ ;  /* 0x0000000a05057c24 */ /* 0x000fc8000f8e02ff */
[----:B------:R-:W-:-:S06]  /*01c0*/  IMAD.HI.U32 R3, R3, R5, R2 ;  /* 0x0000000503037227 */ /* 0x000fcc00078e0002 */
[----:B------:R-:W-:-:S04]  /*01d0*/  IMAD.HI.U32 R5, R3, R0, RZ ;  /* 0x0000000003057227 */ /* 0x000fc800078e00ff */
[----:B------:R-:W-:-:S04]  /*01e0*/  IMAD.MOV R3, RZ, RZ, -R5 ;  /* 0x000000ffff037224 */ /* 0x000fc800078e0a05 */
[----:B------:R-:W-:-:S05]  /*01f0*/  IMAD R3, R3, UR10, R0 ;  /* 0x0000000a03037c24 */ /* 0x000fca000f8e0200 */
[----:B------:R-:W-:-:S13]  /*0200*/  ISETP.GE.U32.AND P0, PT, R3, UR10, PT ;  /* 0x0000000a03007c0c */ /* 0x000fda000bf06070 */
[----:B------:R-:W-:Y:S02]  /*0210*/  @P0 VIADD R3, R3, -UR10 ;  /* 0x8000000a03030c36 */ /* 0x000fe40008000000 */
[----:B------:R-:W-:-:S03]  /*0220*/  @P0 VIADD R5, R5, 0x1 ;  /* 0x0000000105050836 */ /* 0x000fc60000000000 */
[----:B------:R-:W-:-:S13]  /*0230*/  ISETP.GE.U32.AND P1, PT, R3, UR10, PT ;  /* 0x0000000a03007c0c */ /* 0x000fda000bf26070 */
[----:B------:R-:W-:Y:S02]  /*0240*/  @P1 IADD3 R5, PT, PT, R5, 0x1, RZ ;  /* 0x0000000105051810 */ /* 0x000fe40007ffe0ff */
[----:B------:R-:W-:-:S05]  /*0250*/  @!P2 LOP3.LUT R5, RZ, UR10, RZ, 0x33, !PT ;  /* 0x0000000aff05ac12 */ /* 0x000fca000f8e33ff */
[----:B------:R-:W-:-:S04]  /*0260*/  IMAD.MOV R3, RZ, RZ, -R5 ;  /* 0x000000ffff037224 */ /* 0x000fc800078e0a05 */
[----:B------:R-:W-:Y:S01]  /*0270*/  IMAD R0, R3, UR10, R0 ;  /* 0x0000000a03007c24 */ /* 0x000fe2000f8e0200 */
[----:B------:R-:W-:Y:S06]  /*0280*/  BRA `(.L_x_21) ;  /* 0x0000000000187947 */ /* 0x000fec0003800000 */
.L_x_20:
[----:B------:R-:W-:-:S07]  /*0290*/  MOV R4, 0x2b0 ;  /* 0x000002b000047802 */ /* 0x000fce0000000f00 */
[----:B0-----:R-:W-:Y:S05]  /*02a0*/  CALL.REL.NOINC `($__internal_0_$__cuda_sm20_div_u64) ;  /* 0x0000000000cc7944 */ /* 0x001fea0003c00000 */
[----:B------:R-:W0:Y:S01]  /*02b0*/  LDCU UR6, c[0x0][0x3b8] ;  /* 0x00007700ff0677ac */ /* 0x000e220008000800 */
[--C-:B------:R-:W-:Y:S02]  /*02c0*/  IMAD.MOV R3, RZ, RZ, -R2.reuse ;  /* 0x000000ffff037224 */ /* 0x100fe400078e0a02 */
[----:B------:R-:W-:Y:S02]  /*02d0*/  IMAD.MOV.U32 R5, RZ, RZ, R2 ;  /* 0x000000ffff057224 */ /* 0x000fe400078e0002 */
[----:B0-----:R-:W-:-:S07]  /*02e0*/  IMAD R0, R3, UR6, R0 ;  /* 0x0000000603007c24 */ /* 0x001fce000f8e0200 */
.L_x_21:
[----:B0-----:R-:W-:Y:S05]  /*02f0*/  BSYNC.RECONVERGENT B0 ;  /* 0x0000000000007941 */ /* 0x001fea0003800200 */
.L_x_19:
[----:B------:R-:W0:Y:S01]  /*0300*/  LDCU.128 UR8, c[0x0][0x3a0] ;  /* 0x00007400ff0877ac */ /* 0x000e220008000c00 */
[----:B------:R-:W1:Y:S01]  /*0310*/  LDC.64 R8, c[0x0][0x398] ;  /* 0x0000e600ff087b82 */ /* 0x000e620000000a00 */
[--C-:B------:R-:W-:Y:S01]  /*0320*/  SHF.R.S64 R2, RZ, 0x1e, R0.reuse ;  /* 0x0000001eff027819 */ /* 0x100fe20000001000 */
[----:B------:R-:W2:Y:S01]  /*0330*/  LDCU.128 UR12, c[0x0][0x380] ;  /* 0x00007000ff0c77ac */ /* 0x000ea20008000c00 */
[----:B------:R-:W-:Y:S02]  /*0340*/  SHF.R.S32.HI R3, RZ, 0x1e, R0 ;  /* 0x0000001eff037819 */ /* 0x000fe40000011400 */
[----:B------:R-:W-:-:S03]  /*0350*/  SHF.R.S32.HI R14, RZ, 0x1f, R5 ;  /* 0x0000001fff0e7819 */ /* 0x000fc60000011405 */
[----:B------:R-:W3:Y:S02]  /*0360*/  LDC.64 R6, c[0x0][0x390] ;  /* 0x0000e400ff067b82 */ /* 0x000ee40000000a00 */
[----:B0-----:R-:W-:Y:S02]  /*0370*/  IMAD R0, R14, UR8, RZ ;  /* 0x000000080e007c24 */ /* 0x001fe4000f8e02ff */
[----:B------:R-:W-:-:S04]  /*0380*/  IMAD.WIDE.U32 R10, R5, UR8, R2 ;  /* 0x00000008050a7c25 */ /* 0x000fc8000f8e0002 */
[----:B------:R-:W-:Y:S01]  /*0390*/  IMAD R13, R5, UR9, R0 ;  /* 0x00000009050d7c24 */ /* 0x000fe2000f8e0200 */
[----:B--2---:R-:W-:Y:S01]  /*03a0*/  IADD3 R10, P0, PT, R10, UR12, RZ ;  /* 0x0000000c0a0a7c10 */ /* 0x004fe2000ff1e0ff */
[----:B-1----:R-:W2:Y:S03]  /*03b0*/  LDG.E R9, desc[UR4][R8.64] ;  /* 0x0000000408097981 */ /* 0x002ea6000c1e1900 */
[----:B------:R-:W-:Y:S01]  /*03c0*/  IADD3.X R11, PT, PT, R11, UR13, R13, P0, !PT ;  /* 0x0000000d0b0b7c10 */ /* 0x000fe200087fe40d */
[----:B---3--:R-:W3:Y:S04]  /*03d0*/  LDG.E R7, desc[UR4][R6.64] ;  /* 0x0000000406077981 */ /* 0x008ee8000c1e1900 */
[----:B------:R-:W2:Y:S01]  /*03e0*/  LDG.E R10, desc[UR4][R10.64] ;  /* 0x000000040a0a7981 */ /* 0x000ea2000c1e1900 */
[----:B------:R-:W-:-:S02]  /*03f0*/  HFMA2 R13, -RZ, RZ, 0.96630859375, -0.0022525787353515625 ;  /* 0x3bbb989dff0d7431 */ /* 0x000fc400000001ff */
[----:B------:R-:W-:Y:S02]  /*0400*/  IMAD.MOV.U32 R15, RZ, RZ, 0x437c0000 ;  /* 0x437c0000ff0f7424 */ /* 0x000fe400078e00ff */
[----:B------:R-:W-:Y:S02]  /*0410*/  IMAD R14, R14, UR10, RZ ;  /* 0x0000000a0e0e7c24 */ /* 0x000fe4000f8e02ff */
[----:B------:R-:W-:-:S04]  /*0420*/  IMAD.WIDE.U32 R2, R5, UR10, R2 ;  /* 0x0000000a05027c25 */ /* 0x000fc8000f8e0002 */
[----:B------:R-:W-:Y:S01]  /*0430*/  IMAD R5, R5, UR11, R14 ;  /* 0x0000000b05057c24 */ /* 0x000fe2000f8e020e */
[----:B------:R-:W-:Y:S01]  /*0440*/  BSSY.RECONVERGENT B0, `(.L_x_22) ;  /* 0x0000017000007945 */ /* 0x000fe20003800200 */
[----:B--2---:R-:W-:-:S04]  /*0450*/  FADD R0, R10, -R9 ;  /* 0x800000090a007221 */ /* 0x004fc80000000000 */
[----:B------:R-:W-:-:S04]  /*0460*/  FFMA.SAT R4, R0, R13, 0.5 ;  /* 0x3f00000000047423 */ /* 0x000fc8000000200d */
[----:B------:R-:W-:-:S04]  /*0470*/  FFMA.RM R4, R4, R15, 12582913 ;  /* 0x4b40000104047423 */ /* 0x000fc8000000400f */
[----:B------:R-:W-:-:S04]  /*0480*/  FADD R13, R4, -12583039 ;  /* 0xcb40007f040d7421 */ /* 0x000fc80000000000 */
[----:B------:R-:W-:-:S04]  /*0490*/  FFMA R13, R0, 1.4426950216293334961, -R13 ;  /* 0x3fb8aa3b000d7823 */ /* 0x000fc8000000080d */
[----:B------:R-:W-:Y:S01]  /*04a0*/  FFMA R13, R0, 1.925963033500011079e-08, R13 ;  /* 0x32a57060000d7823 */ /* 0x000fe2000000000d */
[----:B---3--:R-:W0:Y:S08]  /*04b0*/  MUFU.RCP R12, R7 ;  /* 0x00000007000c7308 */ /* 0x008e300000001000 */
[----:B------:R-:W1:Y:S01]  /*04c0*/  MUFU.EX2 R13, R13 ;  /* 0x0000000d000d7308 */ /* 0x000e620000000800 */
[----:B------:R-:W-:-:S02]  /*04d0*/  IMAD.SHL.U32 R0, R4, 0x800000, RZ ;  /* 0x0080000004007824 */ /* 0x000fc400078e00ff */
[----:B0-----:R-:W-:Y:S02]  /*04e0*/  FFMA R9, -R7, R12, 1 ;  /* 0x3f80000007097423 */ /* 0x001fe4000000010c */
[----:B-1----:R-:W-:-:S04]  /*04f0*/  FMUL R0, R0, R13 ;  /* 0x0000000d00007220 */ /* 0x002fc80000400000 */
[----:B------:R-:W0:Y:S01]  /*0500*/  FCHK P0, R0, R7 ;  /* 0x0000000700007302 */ /* 0x000e220000000000 */
[----:B------:R-:W-:Y:S01]  /*0510*/  FFMA R9, R12, R9, R12 ;  /* 0x000000090c097223 */ /* 0x000fe2000000000c */
[----:B------:R-:W-:-:S03]  /*0520*/  IADD3 R4, P1, PT, R2, UR14, RZ ;  /* 0x0000000e02047c10 */ /* 0x000fc6000ff3e0ff */
[----:B------:R-:W-:Y:S01]  /*0530*/  FFMA R6, R0, R9, RZ ;  /* 0x0000000900067223 */ /* 0x000fe200000000ff */
[----:B------:R-:W-:-:S03]  /*0540*/  IADD3.X R5, PT, PT, R3, UR15, R5, P1, !PT ;  /* 0x0000000f03057c10 */ /* 0x000fc60008ffe405 */
[----:B------:R-:W-:-:S04]  /*0550*/  FFMA R2, -R7, R6, R0 ;  /* 0x0000000607027223 */ /* 0x000fc80000000100 */
[----:B------:R-:W-:Y:S01]  /*0560*/  FFMA R9, R9, R2, R6 ;  /* 0x0000000209097223 */ /* 0x000fe20000000006 */
[----:B0-----:R-:W-:Y:S06]  /*0570*/  @!P0 BRA `(.L_x_23) ;  /* 0x00000000000c8947 */ /* 0x001fec0003800000 */
[----:B------:R-:W-:-:S07]  /*0580*/  MOV R2, 0x5a0 ;  /* 0x000005a000027802 */ /* 0x000fce0000000f00 */
[----:B------:R-:W-:Y:S05]  /*0590*/  CALL.REL.NOINC `($__internal_1_$__cuda_sm3x_div_rn_noftz_f32_slowpath) ;  /* 0x0000000400107944 */ /* 0x000fea0003c00000 */
[----:B------:R-:W-:-:S07]  /*05a0*/  IMAD.MOV.U32 R9, RZ, RZ, R0 ;  /* 0x000000ffff097224 */ /* 0x000fce00078e0000 */
.L_x_23:
[----:B------:R-:W-:Y:S05]  /*05b0*/  BSYNC.RECONVERGENT B0 ;  /* 0x0000000000007941 */ /* 0x000fea0003800200 */
.L_x_22:
[----:B------:R-:W-:Y:S01]  /*05c0*/  STG.E desc[UR4][R4.64], R9 ;  /* 0x0000000904007986 */ /* 0x000fe2000c101904 */
[----:B------:R-:W-:Y:S05]  /*05d0*/  EXIT ;  /* 0x000000000000794d */ /* 0x000fea0003800000 */
        .weak           $__internal_0_$__cuda_sm20_div_u64
        .type           $__internal_0_$__cuda_sm20_div_u64,@function
        .size           $__internal_0_$__cuda_sm20_div_u64,($__internal_1_$__cuda_sm3x_div_rn_noftz_f32_slowpath - $__internal_0_$__cuda_sm20_div_u64)
$__internal_0_$__cuda_sm20_div_u64:
[----:B------:R-:W0:Y:S01]  /*05e0*/  LDCU.64 UR6, c[0x0][0x3b8] ;  /* 0x00007700ff0677ac */ /* 0x000e220008000a00 */
[----:B------:R-:W1:Y:S01]  /*05f0*/  LDC.64 R2, c[0x0][0x3b8] ;  /* 0x0000ee00ff027b82 */ /* 0x000e620000000a00 */
[----:B0-----:R-:W0:Y:S08]  /*0600*/  I2F.U64.RP R10, UR6 ;  /* 0x00000006000a7d12 */ /* 0x001e300008309000 */
[----:B0-----:R-:W0:Y:S02]  /*0610*/  MUFU.RCP R10, R10 ;  /* 0x0000000a000a7308 */ /* 0x001e240000001000 */
[----:B0-----:R-:W-:-:S06]  /*0620*/  IADD3 R6, PT, PT, R10, 0x1ffffffe, RZ ;  /* 0x1ffffffe0a067810 */ /* 0x001fcc0007ffe0ff */
[----:B------:R-:W1:Y:S02]  /*0630*/  F2I.U64.TRUNC R6, R6 ;  /* 0x0000000600067311 */ /* 0x000e64000020d800 */
[----:B-1----:R-:W-:-:S04]  /*0640*/  IMAD.WIDE.U32 R8, R6, R2, RZ ;  /* 0x0000000206087225 */ /* 0x002fc800078e00ff */
[----:B------:R-:W-:Y:S01]  /*0650*/  IMAD R9, R6, R3, R9 ;  /* 0x0000000306097224 */ /* 0x000fe200078e0209 */
[----:B------:R-:W-:-:S03]  /*0660*/  IADD3 R11, P0, PT, RZ, -R8, RZ ;  /* 0x80000008ff0b7210 */ /* 0x000fc60007f1e0ff */
[----:B------:R-:W-:Y:S02]  /*0670*/  IMAD R9, R7, R2, R9 ;  /* 0x0000000207097224 */ /* 0x000fe400078e0209 */
[----:B------:R-:W-:-:S04]  /*0680*/  IMAD.HI.U32 R8, R6, R11, RZ ;  /* 0x0000000b06087227 */ /* 0x000fc800078e00ff */
[----:B------:R-:W-:Y:S02]  /*0690*/  IMAD.X R13, RZ, RZ, ~R9, P0 ;  /* 0x000000ffff0d7224 */ /* 0x000fe400000e0e09 */
[----:B------:R-:W-:Y:S02]  /*06a0*/  IMAD.MOV.U32 R9, RZ, RZ, R6 ;  /* 0x000000ffff097224 */ /* 0x000fe400078e0006 */
[-C--:B------:R-:W-:Y:S02]  /*06b0*/  IMAD R15, R7, R13.reuse, RZ ;  /* 0x0000000d070f7224 */ /* 0x080fe400078e02ff */
[----:B------:R-:W-:-:S04]  /*06c0*/  IMAD.WIDE.U32 R8, P0, R6, R13, R8 ;  /* 0x0000000d06087225 */ /* 0x000fc80007800008 */
[----:B------:R-:W-:-:S04]  /*06d0*/  IMAD.HI.U32 R13, R7, R13, RZ ;  /* 0x0000000d070d7227 */ /* 0x000fc800078e00ff */
[----:B------:R-:W-:-:S05]  /*06e0*/  IMAD.HI.U32 R8, P1, R7, R11, R8 ;  /* 0x0000000b07087227 */ /* 0x000fca0007820008 */
[----:B------:R-:W-:Y:S02]  /*06f0*/  IADD3 R9, P2, PT, R15, R8, RZ ;  /* 0x000000080f097210 */ /* 0x000fe40007f5e0ff */
[----:B------:R-:W-:-:S03]  /*0700*/  IADD3.X R8, PT, PT, R13, R7, RZ, P0, !PT ;  /* 0x000000070d087210 */ /* 0x000fc600007fe4ff */
[----:B------:R-:W-:Y:S01]  /*0710*/  IMAD.WIDE.U32 R6, R9, R2, RZ ;  /* 0x0000000209067225 */ /* 0x000fe200078e00ff */
[----:B------:R-:W-:-:S03]  /*0720*/  IADD3.X R11, PT, PT, RZ, RZ, R8, P2, P1 ;  /* 0x000000ffff0b7210 */ /* 0x000fc600017e2408 */
[----:B------:R-:W-:Y:S01]  /*0730*/  IMAD R7, R9, R3, R7 ;  /* 0x0000000309077224 */ /* 0x000fe200078e0207 */
[----:B------:R-:W-:-:S03]  /*0740*/  IADD3 R13, P0, PT, RZ, -R6, RZ ;  /* 0x80000006ff0d7210 */ /* 0x000fc60007f1e0ff */
[----:B------:R-:W-:Y:S02]  /*0750*/  IMAD R7, R11, R2, R7 ;  /* 0x000000020b077224 */ /* 0x000fe400078e0207 */
[----:B------:R-:W-:-:S04]  /*0760*/  IMAD.HI.U32 R8, R9, R13, RZ ;  /* 0x0000000d09087227 */ /* 0x000fc800078e00ff */
[----:B------:R-:W-:Y:S01]  /*0770*/  IMAD.X R6, RZ, RZ, ~R7, P0 ;  /* 0x000000ffff067224 */ /* 0x000fe200000e0e07 */
[----:B------:R-:W-:-:S03]  /*0780*/  MOV R7, RZ ;  /* 0x000000ff00077202 */ /* 0x000fc60000000f00 */
[----:B------:R-:W-:-:S04]  /*0790*/  IMAD.WIDE.U32 R8, P0, R9, R6, R8 ;  /* 0x0000000609087225 */ /* 0x000fc80007800008 */
[C---:B------:R-:W-:Y:S02]  /*07a0*/  IMAD R10, R11.reuse, R6, RZ ;  /* 0x000000060b0a7224 */ /* 0x040fe400078e02ff */
[----:B------:R-:W-:-:S04]  /*07b0*/  IMAD.HI.U32 R9, P1, R11, R13, R8 ;  /* 0x0000000d0b097227 */ /* 0x000fc80007820008 */
[----:B------:R-:W-:Y:S01]  /*07c0*/  IMAD.HI.U32 R6, R11, R6, RZ ;  /* 0x000000060b067227 */ /* 0x000fe200078e00ff */
[----:B------:R-:W-:-:S03]  /*07d0*/  IADD3 R9, P2, PT, R10, R9, RZ ;  /* 0x000000090a097210 */ /* 0x000fc60007f5e0ff */
[----:B------:R-:W-:Y:S02]  /*07e0*/  IMAD.X R11, R6, 0x1, R11, P0 ;  /* 0x00000001060b7824 */ /* 0x000fe400000e060b */
[----:B------:R-:W-:-:S03]  /*07f0*/  IMAD.HI.U32 R6, R9, R0, RZ ;  /* 0x0000000009067227 */ /* 0x000fc600078e00ff */
[----:B------:R-:W-:Y:S01]  /*0800*/  IADD3.X R11, PT, PT, RZ, RZ, R11, P2, P1 ;  /* 0x000000ffff0b7210 */ /* 0x000fe200017e240b */
[----:B------:R-:W-:-:S04]  /*0810*/  IMAD.WIDE.U32 R6, R9, R5, R6 ;  /* 0x0000000509067225 */ /* 0x000fc800078e0006 */
[C---:B------:R-:W-:Y:S02]  /*0820*/  IMAD R9, R11.reuse, R5, RZ ;  /* 0x000000050b097224 */ /* 0x040fe400078e02ff */
[----:B------:R-:W-:-:S04]  /*0830*/  IMAD.HI.U32 R6, P0, R11, R0, R6 ;  /* 0x000000000b067227 */ /* 0x000fc80007800006 */
[----:B------:R-:W-:Y:S01]  /*0840*/  IMAD.HI.U32 R8, R11, R5, RZ ;  /* 0x000000050b087227 */ /* 0x000fe200078e00ff */
[----:B------:R-:W-:-:S03]  /*0850*/  IADD3 R9, P1, PT, R9, R6, RZ ;  /* 0x0000000609097210 */ /* 0x000fc60007f3e0ff */
[----:B------:R-:W-:Y:S02]  /*0860*/  IMAD.X R8, RZ, RZ, R8, P0 ;  /* 0x000000ffff087224 */ /* 0x000fe400000e0608 */
[----:B------:R-:W-:-:S04]  /*0870*/  IMAD.WIDE.U32 R6, R9, R2, RZ ;  /* 0x0000000209067225 */ /* 0x000fc800078e00ff */
[----:B------:R-:W-:Y:S01]  /*0880*/  IMAD.X R11, RZ, RZ, R8, P1 ;  /* 0x000000ffff0b7224 */ /* 0x000fe200008e0608 */
[----:B------:R-:W-:Y:S01]  /*0890*/  IADD3 R13, P1, PT, -R6, R0, RZ ;  /* 0x00000000060d7210 */ /* 0x000fe20007f3e1ff */
[----:B------:R-:W-:-:S03]  /*08a0*/  IMAD R7, R9, R3, R7 ;  /* 0x0000000309077224 */ /* 0x000fc600078e0207 */
[-C--:B------:R-:W-:Y:S01]  /*08b0*/  ISETP.GE.U32.AND P0, PT, R13, R2.reuse, PT ;  /* 0x000000020d00720c */ /* 0x080fe20003f06070 */
[----:B------:R-:W-:-:S05]  /*08c0*/  IMAD R6, R11, R2, R7 ;  /* 0x000000020b067224 */ /* 0x000fca00078e0207 */
[----:B------:R-:W-:Y:S01]  /*08d0*/  IADD3.X R10, PT, PT, ~R6, R5, RZ, P1, !PT ;  /* 0x00000005060a7210 */ /* 0x000fe20000ffe5ff */
[----:B------:R-:W-:Y:S01]  /*08e0*/  VIADD R6, R9, 0x1 ;  /* 0x0000000109067836 */ /* 0x000fe20000000000 */
[----:B------:R-:W-:Y:S02]  /*08f0*/  IADD3 R5, P1, PT, R13, -R2, RZ ;  /* 0x800000020d057210 */ /* 0x000fe40007f3e0ff */
[----:B------:R-:W-:-:S03]  /*0900*/  ISETP.GE.U32.AND.EX P0, PT, R10, R3, PT, P0 ;  /* 0x000000030a00720c */ /* 0x000fc60003f06100 */
[----:B------:R-:W-:Y:S01]  /*0910*/  IMAD.X R8, R10, 0x1, ~R3, P1 ;  /* 0x000000010a087824 */ /* 0x000fe200008e0e03 */
[----:B------:R-:W-:Y:S02]  /*0920*/  SEL R5, R5, R13, P0 ;  /* 0x0000000d05057207 */ /* 0x000fe40000000000 */
[----:B------:R-:W-:Y:S02]  /*0930*/  SEL R9, R6, R9, P0 ;  /* 0x0000000906097207 */ /* 0x000fe40000000000 */
[----:B------:R-:W-:Y:S02]  /*0940*/  SEL R8, R8, R10, P0 ;  /* 0x0000000a08087207 */ /* 0x000fe40000000000 */
[----:B------:R-:W-:Y:S01]  /*0950*/  ISETP.GE.U32.AND P0, PT, R5, R2, PT ;  /* 0x000000020500720c */ /* 0x000fe20003f06070 */
[----:B------:R-:W-:Y:S01]  /*0960*/  IMAD.MOV.U32 R5, RZ, RZ, 0x0 ;  /* 0x00000000ff057424 */ /* 0x000fe200078e00ff */
[----:B------:R-:W-:Y:S02]  /*0970*/  ISETP.NE.U32.AND P1, PT, R2, RZ, PT ;  /* 0x000000ff0200720c */ /* 0x000fe40003f25070 */
[----:B------:R-:W-:-:S02]  /*0980*/  IADD3 R2, PT, PT, R9, 0x1, RZ ;  /* 0x0000000109027810 */ /* 0x000fc40007ffe0ff */
[----:B------:R-:W-:Y:S02]  /*0990*/  ISETP.GE.U32.AND.EX P0, PT, R8, R3, PT, P0 ;  /* 0x000000030800720c */ /* 0x000fe40003f06100 */
[----:B------:R-:W-:Y:S02]  /*09a0*/  ISETP.NE.AND.EX P1, PT, R3, RZ, PT, P1 ;  /* 0x000000ff0300720c */ /* 0x000fe40003f25310 */
[----:B------:R-:W-:-:S04]  /*09b0*/  SEL R2, R2, R9, P0 ;  /* 0x0000000902027207 */ /* 0x000fc80000000000 */
[----:B------:R-:W-:Y:S01]  /*09c0*/  SEL R2, R2, 0xffffffff, P1 ;  /* 0xffffffff02027807 */ /* 0x000fe20000800000 */
[----:B------:R-:W-:Y:S06]  /*09d0*/  RET.REL.NODEC R4 `(_Z7softmaxPfS_S_S_mmmm) ;  /* 0xfffffff404887950 */ /* 0x000fec0003c3ffff */
        .weak           $__internal_1_$__cuda_sm3x_div_rn_noftz_f32_slowpath
        .type           $__internal_1_$__cuda_sm3x_div_rn_noftz_f32_slowpath,@function
        .size           $__internal_1_$__cuda_sm3x_div_rn_noftz_f32_slowpath,(.L_x_66 - $__internal_1_$__cuda_sm3x_div_rn_noftz_f32_slowpath)
$__internal_1_$__cuda_sm3x_div_rn_noftz_f32_slowpath:
[----:B------:R-:W-:Y:S01]  /*09e0*/  SHF.R.U32.HI R6, RZ, 0x17, R7 ;  /* 0x00000017ff067819 */ /* 0x000fe20000011607 */
[----:B------:R-:W-:Y:S01]  /*09f0*/  BSSY.RECONVERGENT B1, `(.L_x_24) ;  /* 0x0000064000017945 */ /* 0x000fe20003800200 */
[--C-:B------:R-:W-:Y:S01]  /*0a00*/  SHF.R.U32.HI R3, RZ, 0x17, R0.reuse ;  /* 0x00000017ff037819 */ /* 0x100fe20000011600 */
[----:B------:R-:W-:Y:S01]  /*0a10*/  IMAD.MOV.U32 R8, RZ, RZ, R0 ;  /* 0x000000ffff087224 */ /* 0x000fe200078e0000 */
[----:B------:R-:W-:Y:S02]  /*0a20*/  LOP3.LUT R6, R6, 0xff, RZ, 0xc0, !PT ;  /* 0x000000ff06067812 */ /* 0x000fe400078ec0ff */
[----:B------:R-:W-:-:S03]  /*0a30*/  LOP3.LUT R12, R3, 0xff, RZ, 0xc0, !PT ;  /* 0x000000ff030c7812 */ /* 0x000fc600078ec0ff */
[----:B------:R-:W-:Y:S01]  /*0a40*/  VIADD R10, R6, 0xffffffff ;  /* 0xffffffff060a7836 */ /* 0x000fe20000000000 */
[----:B------:R-:W-:-:S04]  /*0a50*/  IADD3 R11, PT, PT, R12, -0x1, RZ ;  /* 0xffffffff0c0b7810 */ /* 0x000fc80007ffe0ff */
[----:B------:R-:W-:-:S04]  /*0a60*/  ISETP.GT.U32.AND P0, PT, R10, 0xfd, PT ;  /* 0x000000fd0a00780c */ /* 0x000fc80003f04070 */
[----:B------:R-:W-:-:S13]  /*0a70*/  ISETP.GT.U32.OR P0, PT, R11, 0xfd, P0 ;  /* 0x000000fd0b00780c */ /* 0x000fda0000704470 */
[----:B------:R-:W-:Y:S01]  /*0a80*/  @!P0 IMAD.MOV.U32 R9, RZ, RZ, RZ ;  /* 0x000000ffff098224 */ /* 0x000fe200078e00ff */
[----:B------:R-:W-:Y:S06]  /*0a90*/  @!P0 BRA `(.L_x_25) ;  /* 0x0000000000608947 */ /* 0x000fec0003800000 */
[----:B------:R-:W-:Y:S02]  /*0aa0*/  FSETP.GTU.FTZ.AND P0, PT, |R0|, +INF , PT ;  /* 0x7f8000000000780b */ /* 0x000fe40003f1c200 */
[----:B------:R-:W-:Y:S02]  /*0ab0*/  FSETP.GTU.FTZ.AND P1, PT, |R7|, +INF , PT ;  /* 0x7f8000000700780b */ /* 0x000fe40003f3c200 */
[----:B------:R-:W-:Y:S02]  /*0ac0*/  MOV R3, R7 ;  /* 0x0000000700037202 */ /* 0x000fe40000000f00 */
[----:B------:R-:W-:-:S13]  /*0ad0*/  PLOP3.LUT P0, PT, P0, P1, PT, 0xf8, 0x8f ;  /* 0x00000000008f781c */ /* 0x000fda0000703f70 */
[----:B------:R-:W-:Y:S05]  /*0ae0*/  @P0 BRA `(.L_x_26) ;  /* 0x00000004004c0947 */ /* 0x000fea0003800000 */
[----:B------:R-:W-:-:S13]  /*0af0*/  LOP3.LUT P0, RZ, R7, 0x7fffffff, R8, 0xc8, !PT ;  /* 0x7fffffff07ff7812 */ /* 0x000fda000780c808 */
[----:B------:R-:W-:Y:S05]  /*0b00*/  @!P0 BRA `(.L_x_27) ;  /* 0x00000004003c8947 */ /* 0x000fea0003800000 */
[C---:B------:R-:W-:Y:S02]  /*0b10*/  FSETP.NEU.FTZ.AND P2, PT, |R0|.reuse, +INF , PT ;  /* 0x7f8000000000780b */ /* 0x040fe40003f5d200 */
[----:B------:R-:W-:Y:S02]  /*0b20*/  FSETP.NEU.FTZ.AND P1, PT, |R3|, +INF , PT ;  /* 0x7f8000000300780b */ /* 0x000fe40003f3d200 */
[----:B------:R-:W-:-:S11]  /*0b30*/  FSETP.NEU.FTZ.AND P0, PT, |R0|, +INF , PT ;  /* 0x7f8000000000780b */ /* 0x000fd60003f1d200 */
[----:B------:R-:W-:Y:S05]  /*0b40*/  @!P1 BRA !P2, `(.L_x_27) ;  /* 0x00000004002c9947 */ /* 0x000fea0005000000 */
[----:B------:R-:W-:-:S04]  /*0b50*/  LOP3.LUT P2, RZ, R8, 0x7fffffff, RZ, 0xc0, !PT ;  /* 0x7fffffff08ff7812 */ /* 0x000fc8000784c0ff */
[----:B------:R-:W-:-:S13]  /*0b60*/  PLOP3.LUT P1, PT, P1, P2, PT, 0x2f, 0xf2 ;  /* 0x0000000000f2781c */ /* 0x000fda0000f24577 */
[----:B------:R-:W-:Y:S05]  /*0b70*/  @P1 BRA `(.L_x_28) ;  /* 0x0000000400181947 */ /* 0x000fea0003800000 */
[----:B------:R-:W-:-:S04]  /*0b80*/  LOP3.LUT P1, RZ, R7, 0x7fffffff, RZ, 0xc0, !PT ;  /* 0x7fffffff07ff7812 */ /* 0x000fc8000782c0ff */
[----:B------:R-:W-:-:S13]  /*0b90*/  PLOP3.LUT P0, PT, P0, P1, PT, 0x2f, 0xf2 ;  /* 0x0000000000f2781c */ /* 0x000fda0000702577 */
[----:B------:R-:W-:Y:S05]  /*0ba0*/  @P0 BRA `(.L_x_29) ;  /* 0x0000000400000947 */ /* 0x000fea0003800000 */
[----:B------:R-:W-:Y:S02]  /*0bb0*/  ISETP.GE.AND P0, PT, R11, RZ, PT ;  /* 0x000000ff0b00720c */ /* 0x000fe40003f06270 */
[----:B------:R-:W-:-:S11]  /*0bc0*/  ISETP.GE.AND P1, PT, R10, RZ, PT ;  /* 0x000000ff0a00720c */ /* 0x000fd60003f26270 */
[----:B------:R-:W-:Y:S02]  /*0bd0*/  @P0 IMAD.MOV.U32 R9, RZ, RZ, RZ ;  /* 0x000000ffff090224 */ /* 0x000fe400078e00ff */
[----:B------:R-:W-:Y:S01]  /*0be0*/  @!P0 FFMA R8, R0, 1.84467440737095516160e+19, RZ ;  /* 0x5f80000000088823 */ /* 0x000fe200000000ff */
[----:B------:R-:W-:Y:S02]  /*0bf0*/  @!P0 IMAD.MOV.U32 R9, RZ, RZ, -0x40 ;  /* 0xffffffc0ff098424 */ /* 0x000fe400078e00ff */
[----:B------:R-:W-:-:S03]  /*0c00*/  @!P1 FFMA R7, R3, 1.84467440737095516160e+19, RZ ;  /* 0x5f80000003079823 */ /* 0x000fc600000000ff */
[----:B------:R-:W-:-:S07]  /*0c10*/  @!P1 IADD3 R9, PT, PT, R9, 0x40, RZ ;  /* 0x0000004009099810 */ /* 0x000fce0007ffe0ff */
.L_x_25:
[----:B------:R-:W-:Y:S01]  /*0c20*/  LEA R0, R6, 0xc0800000, 0x17 ;  /* 0xc080000006007811 */ /* 0x000fe200078eb8ff */
[----:B------:R-:W-:Y:S01]  /*0c30*/  VIADD R3, R12, 0xffffff81 ;  /* 0xffffff810c037836 */ /* 0x000fe20000000000 */
[----:B------:R-:W-:Y:S03]  /*0c40*/  BSSY.RECONVERGENT B2, `(.L_x_30) ;  /* 0x0000035000027945 */ /* 0x000fe60003800200 */
[----:B------:R-:W-:Y:S01]  /*0c50*/  IMAD.IADD R7, R7, 0x1, -R0 ;  /* 0x0000000107077824 */ /* 0x000fe200078e0a00 */
[C---:B------:R-:W-:Y:S01]  /*0c60*/  IADD3 R6, PT, PT, R3.reuse, 0x7f, -R6 ;  /* 0x0000007f03067810 */ /* 0x040fe20007ffe806 */
[----:B------:R-:W-:Y:S02]  /*0c70*/  IMAD R0, R3, -0x800000, R8 ;  /* 0xff80000003007824 */ /* 0x000fe400078e0208 */
[----:B------:R-:W0:Y:S01]  /*0c80*/  MUFU.RCP R10, R7 ;  /* 0x00000007000a7308 */ /* 0x000e220000001000 */
[----:B------:R-:W-:Y:S01]  /*0c90*/  FADD.FTZ R11, -R7, -RZ ;  /* 0x800000ff070b7221 */ /* 0x000fe20000010100 */
[----:B------:R-:W-:-:S03]  /*0ca0*/  IADD3 R6, PT, PT, R6, R9, RZ ;  /* 0x0000000906067210 */ /* 0x000fc60007ffe0ff */
[----:B0-----:R-:W-:-:S04]  /*0cb0*/  FFMA R13, R10, R11, 1 ;  /* 0x3f8000000a0d7423 */ /* 0x001fc8000000000b */
[----:B------:R-:W-:-:S04]  /*0cc0*/  FFMA R15, R10, R13, R10 ;  /* 0x0000000d0a0f7223 */ /* 0x000fc8000000000a */
[----:B------:R-:W-:-:S04]  /*0cd0*/  FFMA R8, R0, R15, RZ ;  /* 0x0000000f00087223 */ /* 0x000fc800000000ff */
[----:B------:R-:W-:-:S04]  /*0ce0*/  FFMA R13, R11, R8, R0 ;  /* 0x000000080b0d7223 */ /* 0x000fc80000000000 */
[----:B------:R-:W-:-:S04]  /*0cf0*/  FFMA R8, R15, R13, R8 ;  /* 0x0000000d0f087223 */ /* 0x000fc80000000008 */
[----:B------:R-:W-:-:S04]  /*0d00*/  FFMA R11, R11, R8, R0 ;  /* 0x000000080b0b7223 */ /* 0x000fc80000000000 */
[----:B------:R-:W-:-:S05]  /*0d10*/  FFMA R0, R15, R11, R8 ;  /* 0x0000000b0f007223 */ /* 0x000fca0000000008 */
[----:B------:R-:W-:-:S04]  /*0d20*/  SHF.R.U32.HI R3, RZ, 0x17, R0 ;  /* 0x00000017ff037819 */ /* 0x000fc80000011600 */
[----:B------:R-:W-:-:S05]  /*0d30*/  LOP3.LUT R3, R3, 0xff, RZ, 0xc0, !PT ;  /* 0x000000ff03037812 */ /* 0x000fca00078ec0ff */
[----:B------:R-:W-:-:S04]  /*0d40*/  IMAD.IADD R9, R3, 0x1, R6 ;  /* 0x0000000103097824 */ /* 0x000fc800078e0206 */
[----:B------:R-:W-:-:S05]  /*0d50*/  VIADD R3, R9, 0xffffffff ;  /* 0xffffffff09037836 */ /* 0x000fca0000000000 */
[----:B------:R-:W-:-:S13]  /*0d60*/  ISETP.GE.U32.AND P0, PT, R3, 0xfe, PT ;  /* 0x000000fe0300780c */ /* 0x000fda0003f06070 */
[----:B------:R-:W-:Y:S05]  /*0d70*/  @!P0 BRA `(.L_x_31) ;  /* 0x0000000000808947 */ /* 0x000fea0003800000 */
[----:B------:R-:W-:-:S13]  /*0d80*/  ISETP.GT.AND P0, PT, R9, 0xfe, PT ;  /* 0x000000fe0900780c */ /* 0x000fda0003f04270 */
[----:B------:R-:W-:Y:S05]  /*0d90*/  @P0 BRA `(.L_x_32) ;  /* 0x00000000006c0947 */ /* 0x000fea0003800000 */
[----:B------:R-:W-:-:S13]  /*0da0*/  ISETP.GE.AND P0, PT, R9, 0x1, PT ;  /* 0x000000010900780c */ /* 0x000fda0003f06270 */
[----:B------:R-:W-:Y:S05]  /*0db0*/  @P0 BRA `(.L_x_33) ;  /* 0x0000000000740947 */ /* 0x000fea0003800000 */
[----:B------:R-:W-:Y:S02]  /*0dc0*/  ISETP.GE.AND P0, PT, R9, -0x18, PT ;  /* 0xffffffe80900780c */ /* 0x000fe40003f06270 */
[----:B------:R-:W-:-:S11]  /*0dd0*/  LOP3.LUT R0, R0, 0x80000000, RZ, 0xc0, !PT ;  /* 0x8000000000007812 */ /* 0x000fd600078ec0ff */
[----:B------:R-:W-:Y:S05]  /*0de0*/  @!P0 BRA `(.L_x_33) ;  /* 0x0000000000688947 */ /* 0x000fea0003800000 */
[CCC-:B------:R-:W-:Y:S01]  /*0df0*/  FFMA.RZ R3, R15.reuse, R11.reuse, R8.reuse ;  /* 0x0000000b0f037223 */ /* 0x1c0fe2000000c008 */
[-CC-:B------:R-:W-:Y:S01]  /*0e00*/  FFMA.RM R6, R15, R11.reuse, R8.reuse ;  /* 0x0000000b0f067223 */ /* 0x180fe20000004008 */
[C---:B------:R-:W-:Y:S02]  /*0e10*/  ISETP.NE.AND P2, PT, R9.reuse, RZ, PT ;  /* 0x000000ff0900720c */ /* 0x040fe40003f45270 */
[----:B------:R-:W-:Y:S02]  /*0e20*/  ISETP.NE.AND P1, PT, R9, RZ, PT ;  /* 0x000000ff0900720c */ /* 0x000fe40003f25270 */
[----:B------:R-:W-:Y:S01]  /*0e30*/  LOP3.LUT R7, R3, 0x7fffff, RZ, 0xc0, !PT ;  /* 0x007fffff03077812 */ /* 0x000fe200078ec0ff */
[----:B------:R-:W-:Y:S01]  /*0e40*/  FFMA.RP R3, R15, R11, R8 ;  /* 0x0000000b0f037223 */ /* 0x000fe20000008008 */
[----:B------:R-:W-:Y:S01]  /*0e50*/  IADD3 R8, PT, PT, R9, 0x20, RZ ;  /* 0x0000002009087810 */ /* 0x000fe20007ffe0ff */
[----:B------:R-:W-:Y:S01]  /*0e60*/  IMAD.MOV R9, RZ, RZ, -R9 ;  /* 0x000000ffff097224 */ /* 0x000fe200078e0a09 */
[----:B------:R-:W-:-:S02]  /*0e70*/  LOP3.LUT R7, R7, 0x800000, RZ, 0xfc, !PT ;  /* 0x0080000007077812 */ /* 0x000fc400078efcff */
[----:B------:R-:W-:Y:S02]  /*0e80*/  FSETP.NEU.FTZ.AND P0, PT, R3, R6, PT ;  /* 0x000000060300720b */ /* 0x000fe40003f1d000 */
[----:B------:R-:W-:Y:S02]  /*0e90*/  SHF.L.U32 R8, R7, R8, RZ ;  /* 0x0000000807087219 */ /* 0x000fe400000006ff */
[----:B------:R-:W-:Y:S02]  /*0ea0*/  SEL R6, R9, RZ, P2 ;  /* 0x000000ff09067207 */ /* 0x000fe40001000000 */
[----:B------:R-:W-:Y:S02]  /*0eb0*/  ISETP.NE.AND P1, PT, R8, RZ, P1 ;  /* 0x000000ff0800720c */ /* 0x000fe40000f25270 */
[----:B------:R-:W-:Y:S02]  /*0ec0*/  SHF.R.U32.HI R6, RZ, R6, R7 ;  /* 0x00000006ff067219 */ /* 0x000fe40000011607 */
[----:B------:R-:W-:-:S02]  /*0ed0*/  PLOP3.LUT P0, PT, P0, P1, PT, 0xf8, 0x8f ;  /* 0x00000000008f781c */ /* 0x000fc40000703f70 */
[----:B------:R-:W-:Y:S02]  /*0ee0*/  SHF.R.U32.HI R8, RZ, 0x1, R6 ;  /* 0x00000001ff087819 */ /* 0x000fe40000011606 */
[----:B------:R-:W-:-:S04]  /*0ef0*/  SEL R3, RZ, 0x1, !P0 ;  /* 0x00000001ff037807 */ /* 0x000fc80004000000 */
[----:B------:R-:W-:-:S04]  /*0f00*/  LOP3.LUT R3, R3, 0x1, R8, 0xf8, !PT ;  /* 0x0000000103037812 */ /* 0x000fc800078ef808 */
[----:B------:R-:W-:-:S05]  /*0f10*/  LOP3.LUT R3, R3, R6, RZ, 0xc0, !PT ;  /* 0x0000000603037212 */ /* 0x000fca00078ec0ff */
[----:B------:R-:W-:-:S05]  /*0f20*/  IMAD.IADD R3, R8, 0x1, R3 ;  /* 0x0000000108037824 */ /* 0x000fca00078e0203 */
[----:B------:R-:W-:Y:S01]  /*0f30*/  LOP3.LUT R0, R3, R0, RZ, 0xfc, !PT ;  /* 0x0000000003007212 */ /* 0x000fe200078efcff */
[----:B------:R-:W-:Y:S06]  /*0f40*/  BRA `(.L_x_33) ;  /* 0x0000000000107947 */ /* 0x000fec0003800000 */
.L_x_32:
[----:B------:R-:W-:-:S04]  /*0f50*/  LOP3.LUT R0, R0, 0x80000000, RZ, 0xc0, !PT ;  /* 0x8000000000007812 */ /* 0x000fc800078ec0ff */
[----:B------:R-:W-:Y:S01]  /*0f60*/  LOP3.LUT R0, R0, 0x7f800000, RZ, 0xfc, !PT ;  /* 0x7f80000000007812 */ /* 0x000fe200078efcff */
[----:B------:R-:W-:Y:S06]  /*0f70*/  BRA `(.L_x_33) ;  /* 0x0000000000047947 */ /* 0x000fec0003800000 */
.L_x_31:
[----:B------:R-:W-:-:S07]  /*0f80*/  LEA R0, R6, R0, 0x17 ;  /* 0x0000000006007211 */ /* 0x000fce00078eb8ff */
.L_x_33:
[----:B------:R-:W-:Y:S05]  /*0f90*/  BSYNC.RECONVERGENT B2 ;  /* 0x0000000000027941 */ /* 0x000fea0003800200 */
.L_x_30:
[----:B------:R-:W-:Y:S05]  /*0fa0*/  BRA `(.L_x_34) ;  /* 0x0000000000207947 */ /* 0x000fea0003800000 */
.L_x_29:
[----:B------:R-:W-:-:S04]  /*0fb0*/  LOP3.LUT R0, R7, 0x80000000, R8, 0x48, !PT ;  /* 0x8000000007007812 */ /* 0x000fc800078e4808 */
[----:B------:R-:W-:Y:S01]  /*0fc0*/  LOP3.LUT R0, R0, 0x7f800000, RZ, 0xfc, !PT ;  /* 0x7f80000000007812 */ /* 0x000fe200078efcff */
[----:B------:R-:W-:Y:S06]  /*0fd0*/  BRA `(.L_x_34) ;  /* 0x0000000000147947 */ /* 0x000fec0003800000 */
.L_x_28:
[----:B------:R-:W-:Y:S01]  /*0fe0*/  LOP3.LUT R0, R7, 0x80000000, R8, 0x48, !PT ;  /* 0x8000000007007812 */ /* 0x000fe200078e4808 */
[----:B------:R-:W-:Y:S06]  /*0ff0*/  BRA `(.L_x_34) ;  /* 0x00000000000c7947 */ /* 0x000fec0003800000 */
.L_x_27:
[----:B------:R-:W0:Y:S01]  /*1000*/  MUFU.RSQ R0, -QNAN ;  /* 0xffc0000000007908 */ /* 0x000e220000001400 */
[----:B------:R-:W-:Y:S05]  /*1010*/  BRA `(.L_x_34) ;  /* 0x0000000000047947 */ /* 0x000fea0003800000 */
.L_x_26:
[----:B------:R-:W-:-:S07]  /*1020*/  FADD.FTZ R0, R0, R3 ;  /* 0x0000000300007221 */ /* 0x000fce0000010000 */
.L_x_34:
[----:B------:R-:W-:Y:S05]  /*1030*/  BSYNC.RECONVERGENT B1 ;  /* 0x0000000000017941 */ /* 0x000fea0003800200 */
.L_x_24:
[----:B------:R-:W-:-:S04]  /*1040*/  IMAD.MOV.U32 R3, RZ, RZ, 0x0 ;  /* 0x00000000ff037424 */ /* 0x000fc800078e00ff */
[----:B0-----:R-:W-:Y:S05]  /*1050*/  RET.REL.NODEC R2 `(_Z7softmaxPfS_S_S_mmmm) ;  /* 0xffffffec02e87950 */ /* 0x001fea0003c3ffff */
.L_x_35:
        /* <DEDUP_REMOVED lines=10> */
.L_x_66:


//--------------------- .text._Z6expsumPfS_S_mmm  --------------------------
	.section	.text._Z6expsumPfS_S_mmm,"ax",@progbits
	.align	128
        .global         _Z6expsumPfS_S_mmm
        .type           _Z6expsumPfS_S_mmm,@function
        .size           _Z6expsumPfS_S_mmm,(.L_x_67 - _Z6expsumPfS_S_mmm)
        .other          _Z6expsumPfS_S_mmm,@"STO_CUDA_ENTRY STV_DEFAULT"
_Z6expsumPfS_S_mmm:
.text._Z6expsumPfS_S_mmm:
        /* <DEDUP_REMOVED lines=25> */
[----:B-1----:R-:W-:Y:S01]  /*0190*/  IMAD.MOV.U32 R2, RZ, RZ, RZ ;  /* 0x000000ffff027224 */ /* 0x002fe200078e00ff */
[----:B--2---:R-:W-:-:S05]  /*01a0*/  IADD3 R5, PT, PT, RZ, -R3, RZ ;  /* 0x80000003ff057210 */ /* 0x004fca0007ffe0ff */
[----:B------:R-:W-:-:S04]  /*01b0*/  IMAD R5, R5, UR10, RZ ;  /* 0x0000000a05057c24 */ /* 0x000fc8000f8e02ff */
[----:B------:R-:W-:-:S06]  /*01c0*/  IMAD.HI.U32 R3, R3, R5, R2 ;  /* 0x0000000503037227 */ /* 0x000fcc00078e0002 */
[----:B------:R-:W-:-:S05]  /*01d0*/  IMAD.HI.U32 R3, R3, R0, RZ ;  /* 0x0000000003037227 */ /* 0x000fca00078e00ff */
[----:B------:R-:W-:-:S05]  /*01e0*/  IADD3 R5, PT, PT, -R3, RZ, RZ ;  /* 0x000000ff03057210 */ /* 0x000fca0007ffe1ff */
[----:B------:R-:W-:-:S05]  /*01f0*/  IMAD R5, R5, UR10, R0 ;  /* 0x0000000a05057c24 */ /* 0x000fca000f8e0200 */
[----:B------:R-:W-:-:S13]  /*0200*/  ISETP.GE.U32.AND P0, PT, R5, UR10, PT ;  /* 0x0000000a05007c0c */ /* 0x000fda000bf06070 */
[----:B------:R-:W-:Y:S01]  /*0210*/  @P0 VIADD R5, R5, -UR10 ;  /* 0x8000000a05050c36 */ /* 0x000fe20008000000 */
[----:B------:R-:W-:-:S04]  /*0220*/  @P0 IADD3 R3, PT, PT, R3, 0x1, RZ ;  /* 0x0000000103030810 */ /* 0x000fc80007ffe0ff */
[----:B------:R-:W-:-:S13]  /*0230*/  ISETP.GE.U32.AND P1, PT, R5, UR10, PT ;  /* 0x0000000a05007c0c */ /* 0x000fda000bf26070 */
[----:B------:R-:W-:Y:S01]  /*0240*/  @P1 VIADD R3, R3, 0x1 ;  /* 0x0000000103031836 */ /* 0x000fe20000000000 */
[----:B------:R-:W-:-:S04]  /*0250*/  @!P2 LOP3.LUT R3, RZ, UR10, RZ, 0x33, !PT ;  /* 0x0000000aff03ac12 */ /* 0x000fc8000f8e33ff */
[----:B------:R-:W-:Y:S01]  /*0260*/  IADD3 R5, PT, PT, -R3, RZ, RZ ;  /* 0x000000ff03057210 */ /* 0x000fe20007ffe1ff */
[----:B------:R-:W-:-:S04]  /*0270*/  IMAD.MOV.U32 R7, RZ, RZ, R3 ;  /* 0x000000ffff077224 */ /* 0x000fc800078e0003 */
[----:B------:R-:W-:Y:S01]  /*0280*/  IMAD R0, R5, UR10, R0 ;  /* 0x0000000a05007c24 */ /* 0x000fe2000f8e0200 */
[----:B------:R-:W-:Y:S06]  /*0290*/  BRA `(.L_x_38) ;  /* 0x0000000000147947 */ /* 0x000fec0003800000 */
.L_x_37:
[----:B------:R-:W-:-:S07]  /*02a0*/  MOV R4, 0x2c0 ;  /* 0x000002c000047802 */ /* 0x000fce0000000f00 */
[----:B0-----:R-:W-:Y:S05]  /*02b0*/  CALL.REL.NOINC `($__internal_2_$__cuda_sm20_div_u64) ;  /* 0x00000000007c7944 */ /* 0x001fea0003c00000 */
[----:B------:R-:W0:Y:S01]  /*02c0*/  LDCU UR6, c[0x0][0x3a8] ;  /* 0x00007500ff0677ac */ /* 0x000e220008000800 */
[----:B------:R-:W-:-:S05]  /*02d0*/  IADD3 R3, PT, PT, -R7, RZ, RZ ;  /* 0x000000ff07037210 */ /* 0x000fca0007ffe1ff */
[----:B0-----:R-:W-:-:S07]  /*02e0*/  IMAD R0, R3, UR6, R0 ;  /* 0x0000000603007c24 */ /* 0x001fce000f8e0200 */
.L_x_38:
[----:B0-----:R-:W-:Y:S05]  /*02f0*/  BSYNC.RECONVERGENT B0 ;  /* 0x0000000000007941 */ /* 0x001fea0003800200 */
.L_x_36:
[----:B------:R-:W0:Y:S01]  /*0300*/  LDCU.64 UR6, c[0x0][0x398] ;  /* 0x00007300ff0677ac */ /* 0x000e220008000a00 */
[----:B------:R-:W1:Y:S01]  /*0310*/  LDC.64 R2, c[0x0][0x390] ;  /* 0x0000e400ff027b82 */ /* 0x000e620000000a00 */
[--C-:B------:R-:W-:Y:S01]  /*0320*/  SHF.R.S64 R4, RZ, 0x1e, R0.reuse ;  /* 0x0000001eff047819 */ /* 0x100fe20000001000 */
[----:B------:R-:W2:Y:S01]  /*0330*/  LDCU.64 UR8, c[0x0][0x380] ;  /* 0x00007000ff0877ac */ /* 0x000ea20008000a00 */
[----:B------:R-:W-:Y:S02]  /*0340*/  SHF.R.S32.HI R5, RZ, 0x1e, R0 ;  /* 0x0000001eff057819 */ /* 0x000fe40000011400 */
[----:B------:R-:W-:-:S05]  /*0350*/  SHF.R.S32.HI R0, RZ, 0x1f, R7 ;  /* 0x0000001fff007819 */ /* 0x000fca0000011407 */
[----:B0-----:R-:W-:Y:S02]  /*0360*/  IMAD R0, R0, UR6, RZ ;  /* 0x0000000600007c24 */ /* 0x001fe4000f8e02ff */
[----:B------:R-:W-:-:S04]  /*0370*/  IMAD.WIDE.U32 R4, R7, UR6, R4 ;  /* 0x0000000607047c25 */ /* 0x000fc8000f8e0004 */
[----:B------:R-:W-:Y:S01]  /*0380*/  IMAD R7, R7, UR7, R0 ;  /* 0x0000000707077c24 */ /* 0x000fe2000f8e0200 */
[----:B--2---:R-:W-:Y:S01]  /*0390*/  IADD3 R6, P0, PT, R4, UR8, RZ ;  /* 0x0000000804067c10 */ /* 0x004fe2000ff1e0ff */
[----:B-1----:R-:W2:Y:S03]  /*03a0*/  LDG.E R3, desc[UR4][R2.64] ;  /* 0x0000000402037981 */ /* 0x002ea6000c1e1900 */
[----:B------:R-:W-:-:S05]  /*03b0*/  IADD3.X R7, PT, PT, R5, UR9, R7, P0, !PT ;  /* 0x0000000905077c10 */ /* 0x000fca00087fe407 */
[----:B------:R-:W2:Y:S01]  /*03c0*/  LDG.E R6, desc[UR4][R6.64] ;  /* 0x0000000406067981 */ /* 0x000ea2000c1e1900 */
[----:B------:R-:W-:Y:S02]  /*03d0*/  HFMA2 R9, -RZ, RZ, 3.7421875, 0 ;  /* 0x437c0000ff097431 */ /* 0x000fe400000001ff */
[----:B------:R-:W-:Y:S02]  /*03e0*/  IMAD.MOV.U32 R5, RZ, RZ, 0x3bbb989d ;  /* 0x3bbb989dff057424 */ /* 0x000fe400078e00ff */
[----:B--2---:R-:W-:-:S04]  /*03f0*/  FADD R0, R6, -R3 ;  /* 0x8000000306007221 */ /* 0x004fc80000000000 */
[----:B------:R-:W-:-:S04]  /*0400*/  FFMA.SAT R4, R0, R5, 0.5 ;  /* 0x3f00000000047423 */ /* 0x000fc80000002005 */
[----:B------:R-:W-:-:S04]  /*0410*/  FFMA.RM R8, R4, R9, 12582913 ;  /* 0x4b40000104087423 */ /* 0x000fc80000004009 */
[----:B------:R-:W-:-:S04]  /*0420*/  FADD R5, R8, -12583039 ;  /* 0xcb40007f08057421 */ /* 0x000fc80000000000 */
[----:B------:R-:W-:-:S04]  /*0430*/  FFMA R5, R0, 1.4426950216293334961, -R5 ;  /* 0x3fb8aa3b00057823 */ /* 0x000fc80000000805 */
[----:B------:R-:W-:Y:S02]  /*0440*/  FFMA R0, R0, 1.925963033500011079e-08, R5 ;  /* 0x32a5706000007823 */ /* 0x000fe40000000005 */
[----:B------:R-:W0:Y:S02]  /*0450*/  LDC.64 R4, c[0x0][0x388] ;  /* 0x0000e200ff047b82 */ /* 0x000e240000000a00 */
[----:B------:R-:W1:Y:S01]  /*0460*/  MUFU.EX2 R3, R0 ;  /* 0x0000000000037308 */ /* 0x000e620000000800 */
[----:B------:R-:W-:-:S04]  /*0470*/  IMAD.SHL.U32 R8, R8, 0x800000, RZ ;  /* 0x0080000008087824 */ /* 0x000fc800078e00ff */
[----:B-1----:R-:W-:-:S05]  /*0480*/  FMUL R3, R8, R3 ;  /* 0x0000000308037220 */ /* 0x002fca0000400000 */
[----:B0-----:R-:W-:Y:S01]  /*0490*/  REDG.E.ADD.F32.FTZ.RN.STRONG.GPU desc[UR4][R4.64], R3 ;  /* 0x00000003040079a6 */ /* 0x001fe2000c12f304 */
[----:B------:R-:W-:Y:S05]  /*04a0*/  EXIT ;  /* 0x000000000000794d */ /* 0x000fea0003800000 */
        .weak           $__internal_2_$__cuda_sm20_div_u64
        .type           $__internal_2_$__cuda_sm20_div_u64,@function
        .size           $__internal_2_$__cuda_sm20_div_u64,(.L_x_67 - $__internal_2_$__cuda_sm20_div_u64)
$__internal_2_$__cuda_sm20_div_u64:
        /* <DEDUP_REMOVED lines=10> */
[----:B------:R-:W-:-:S03]  /*0550*/  IMAD.HI.U32 R8, R6, R11, RZ ;  /* 0x0000000b06087227 */ /* 0x000fc600078e00ff */
[----:B------:R-:W-:Y:S01]  /*0560*/  IADD3.X R13, PT, PT, RZ, ~R9, RZ, P0, !PT ;  /* 0x80000009ff0d7210 */ /* 0x000fe200007fe4ff */
[----:B------:R-:W-:-:S04]  /*0570*/  IMAD.MOV.U32 R9, RZ, RZ, R6 ;  /* 0x000000ffff097224 */ /* 0x000fc800078e0006 */
[----:B------:R-:W-:-:S04]  /*0580*/  IMAD.WIDE.U32 R8, P0, R6, R13, R8 ;  /* 0x0000000d06087225 */ /* 0x000fc80007800008 */
[C---:B------:R-:W-:Y:S02]  /*0590*/  IMAD R15, R7.reuse, R13, RZ ;  /* 0x0000000d070f7224 */ /* 0x040fe400078e02ff */
[----:B------:R-:W-:-:S04]  /*05a0*/  IMAD.HI.U32 R8, P1, R7, R11, R8 ;  /* 0x0000000b07087227 */ /* 0x000fc80007820008 */
[----:B------:R-:W-:Y:S01]  /*05b0*/  IMAD.HI.U32 R13, R7, R13, RZ ;  /* 0x0000000d070d7227 */ /* 0x000fe200078e00ff */
[----:B------:R-:W-:-:S04]  /*05c0*/  IADD3 R9, P2, PT, R15, R8, RZ ;  /* 0x000000080f097210 */ /* 0x000fc80007f5e0ff */
[----:B------:R-:W-:Y:S01]  /*05d0*/  IADD3.X R8, PT, PT, R13, R7, RZ, P0, !PT ;  /* 0x000000070d087210 */ /* 0x000fe200007fe4ff */
[----:B------:R-:W-:-:S03]  /*05e0*/  IMAD.WIDE.U32 R6, R9, R2, RZ ;  /* 0x0000000209067225 */ /* 0x000fc600078e00ff */
[----:B------:R-:W-:Y:S01]  /*05f0*/  IADD3.X R11, PT, PT, RZ, RZ, R8, P2, P1 ;  /* 0x000000ffff0b7210 */ /* 0x000fe200017e2408 */
[----:B------:R-:W-:Y:S01]  /*0600*/  IMAD R7, R9, R3, R7 ;  /* 0x0000000309077224 */ /* 0x000fe200078e0207 */
[----:B------:R-:W-:-:S03]  /*0610*/  IADD3 R13, P0, PT, RZ, -R6, RZ ;  /* 0x80000006ff0d7210 */ /* 0x000fc60007f1e0ff */
[----:B------:R-:W-:Y:S02]  /*0620*/  IMAD R7, R11, R2, R7 ;  /* 0x000000020b077224 */ /* 0x000fe400078e0207 */
[----:B------:R-:W-:-:S03]  /*0630*/  IMAD.HI.U32 R8, R9, R13, RZ ;  /* 0x0000000d09087227 */ /* 0x000fc600078e00ff */
[----:B------:R-:W-:Y:S01]  /*0640*/  IADD3.X R6, PT, PT, RZ, ~R7, RZ, P0, !PT ;  /* 0x80000007ff067210 */ /* 0x000fe200007fe4ff */
[----:B------:R-:W-:-:S04]  /*0650*/  HFMA2 R7, -RZ, RZ, 0, 0 ;  /* 0x00000000ff077431 */ /* 0x000fc800000001ff */
        /* <DEDUP_REMOVED lines=12> */
[----:B------:R-:W-:-:S04]  /*0720*/  IADD3 R9, P1, PT, R9, R6, RZ ;  /* 0x0000000609097210 */ /* 0x000fc80007f3e0ff */
[----:B------:R-:W-:Y:S01]  /*0730*/  IADD3.X R8, PT, PT, R8, RZ, RZ, P0, !PT ;  /* 0x000000ff08087210 */ /* 0x000fe200007fe4ff */
        /* <DEDUP_REMOVED lines=9> */
[CC--:B------:R-:W-:Y:S02]  /*07d0*/  ISETP.GE.U32.AND.EX P0, PT, R10.reuse, R3.reuse, PT, P0 ;  /* 0x000000030a00720c */ /* 0x0c0fe40003f06100 */
[----:B------:R-:W-:Y:S02]  /*07e0*/  IADD3.X R8, PT, PT, R10, ~R3, RZ, P1, !PT ;  /* 0x800000030a087210 */ /* 0x000fe40000ffe4ff */
[----:B------:R-:W-:Y:S02]  /*07f0*/  SEL R5, R5, R13, P0 ;  /* 0x0000000d05057207 */ /* 0x000fe40000000000 */
[----:B------:R-:W-:-:S02]  /*0800*/  SEL R8, R8, R10, P0 ;  /* 0x0000000a08087207 */ /* 0x000fc40000000000 */
[----:B------:R-:W-:Y:S02]  /*0810*/  SEL R6, R6, R9, P0 ;  /* 0x0000000906067207 */ /* 0x000fe40000000000 */
[----:B------:R-:W-:Y:S02]  /*0820*/  ISETP.GE.U32.AND P0, PT, R5, R2, PT ;  /* 0x000000020500720c */ /* 0x000fe40003f06070 */
[----:B------:R-:W-:Y:S02]  /*0830*/  ISETP.NE.U32.AND P1, PT, R2, RZ, PT ;  /* 0x000000ff0200720c */ /* 0x000fe40003f25070 */
[----:B------:R-:W-:Y:S02]  /*0840*/  IADD3 R7, PT, PT, R6, 0x1, RZ ;  /* 0x0000000106077810 */ /* 0x000fe40007ffe0ff */
[----:B------:R-:W-:Y:S02]  /*0850*/  ISETP.GE.U32.AND.EX P0, PT, R8, R3, PT, P0 ;  /* 0x000000030800720c */ /* 0x000fe40003f06100 */
[----:B------:R-:W-:-:S02]  /*0860*/  MOV R5, 0x0 ;  /* 0x0000000000057802 */ /* 0x000fc40000000f00 */
[----:B------:R-:W-:Y:S02]  /*0870*/  ISETP.NE.AND.EX P1, PT, R3, RZ, PT, P1 ;  /* 0x000000ff0300720c */ /* 0x000fe40003f25310 */
[----:B------:R-:W-:-:S04]  /*0880*/  SEL R7, R7, R6, P0 ;  /* 0x0000000607077207 */ /* 0x000fc80000000000 */
[----:B------:R-:W-:Y:S01]  /*0890*/  SEL R7, R7, 0xffffffff, P1 ;  /* 0xffffffff07077807 */ /* 0x000fe20000800000 */
[----:B------:R-:W-:Y:S06]  /*08a0*/  RET.REL.NODEC R4 `(_Z6expsumPfS_S_mmm) ;  /* 0xfffffff404d47950 */ /* 0x000fec0003c3ffff */
.L_x_39:
        /* <DEDUP_REMOVED lines=13> */
.L_x_67:


//--------------------- .text._Z3maxPfS_mmm       --------------------------
	.section	.text._Z3maxPfS_mmm,"ax",@progbits
	.align	128
        .global         _Z3maxPfS_mmm
        .type           _Z3maxPfS_mmm,@function
        .size           _Z3maxPfS_mmm,(.L_x_79 - _Z3maxPfS_mmm)
        .other          _Z3maxPfS_mmm,@"STO_CUDA_ENTRY STV_DEFAULT"
_Z3maxPfS_mmm:
.text._Z3maxPfS_mmm:
[----:B------:R-:W-:Y:S01]  /*0000*/  LDC R1, c[0x0][0x37c] ;  /* 0x0000df00ff017b82 */ /* 0x000fe20000000800 */
[----:B------:R-:W0:Y:S07]  /*0010*/  S2R R0, SR_TID.X ;  /* 0x0000000000007919 */ /* 0x000e2e0000002100 */
[----:B------:R-:W1:Y:S01]  /*0020*/  LDC.64 R2, c[0x0][0x398] ;  /* 0x0000e600ff027b82 */ /* 0x000e620000000a00 */
[----:B------:R-:W2:Y:S01]  /*0030*/  LDCU.64 UR14, c[0x0][0x3a0] ;  /* 0x00007400ff0e77ac */ /* 0x000ea20008000a00 */
[----:B------:R-:W3:Y:S06]  /*0040*/  LDCU UR5, c[0x0][0x360] ;  /* 0x00006c00ff0577ac */ /* 0x000eec0008000800 */
[----:B------:R-:W3:Y:S01]  /*0050*/  S2UR UR4, SR_CTAID.X ;  /* 0x00000000000479c3 */ /* 0x000ee20000002500 */
[----:B--2---:R-:W-:-:S04]  /*0060*/  ISETP.NE.U32.AND P1, PT, RZ, UR14, PT ;  /* 0x0000000eff007c0c */ /* 0x004fc8000bf25070 */
[----:B------:R-:W-:Y:S02]  /*0070*/  ISETP.NE.AND.EX P1, PT, RZ, UR15, PT, P1 ;  /* 0x0000000fff007c0c */ /* 0x000fe4000bf25310 */
[----:B-1----:R-:W-:-:S04]  /*0080*/  ISETP.EQ.U32.AND P0, PT, R2, RZ, PT ;  /* 0x000000ff0200720c */ /* 0x002fc80003f02070 */
[----:B------:R-:W-:Y:S01]  /*0090*/  ISETP.EQ.OR.EX P0, PT, R3, RZ, !P1, P0 ;  /* 0x000000ff0300720c */ /* 0x000fe20004f02700 */
[----:B0-----:R-:W-:Y:S01]  /*00a0*/  IMAD.MOV R0, RZ, RZ, -R0 ;  /* 0x000000ffff007224 */ /* 0x001fe200078e0a00 */
[----:B---3--:R-:W-:-:S06]  /*00b0*/  UIMAD UR4, UR4, UR5, URZ ;  /* 0x00000005040472a4 */ /* 0x008fcc000f8e02ff */
[----:B------:R-:W-:-:S13]  /*00c0*/  ISETP.NE.OR P0, PT, R0, UR4, P0 ;  /* 0x0000000400007c0c */ /* 0x000fda0008705670 */
[----:B------:R-:W-:Y:S05]  /*00d0*/  @P0 EXIT ;  /* 0x000000000000094d */ /* 0x000fea0003800000 */
[----:B------:R-:W0:Y:S01]  /*00e0*/  LDCU.64 UR12, c[0x0][0x380] ;  /* 0x00007000ff0c77ac */ /* 0x000e220008000a00 */
[----:B------:R-:W-:Y:S01]  /*00f0*/  ULOP3.LUT UR15, UR14, 0x3, URZ, 0xc0, !UPT ;  /* 0x000000030e0f7892 */ /* 0x000fe2000f8ec0ff */
[----:B------:R-:W1:Y:S01]  /*0100*/  LDCU.64 UR20, c[0x0][0x358] ;  /* 0x00006b00ff1477ac */ /* 0x000e620008000a00 */
[----:B------:R-:W-:Y:S01]  /*0110*/  ULOP3.LUT UR14, UR14, 0xfffffffc, URZ, 0xc0, !UPT ;  /* 0xfffffffc0e0e7892 */ /* 0x000fe2000f8ec0ff */
[----:B------:R-:W-:Y:S01]  /*0120*/  UMOV UR6, URZ ;  /* 0x000000ff00067c82 */ /* 0x000fe20008000000 */
[----:B------:R-:W-:Y:S01]  /*0130*/  UMOV UR7, URZ ;  /* 0x000000ff00077c82 */ /* 0x000fe20008000000 */
[----:B0-----:R-:W-:-:S04]  /*0140*/  UIADD3 UR12, UP0, UPT, UR12, 0x8, URZ ;  /* 0x000000080c0c7890 */ /* 0x001fc8000ff1e0ff */
[----:B-1----:R-:W-:-:S12]  /*0150*/  UIADD3.X UR13, UPT, UPT, URZ, UR13, URZ, UP0, !UPT ;  /* 0x0000000dff0d7290 */ /* 0x002fd800087fe4ff */
.L_x_47:
[----:B0-----:R-:W0:Y:S02]  /*0160*/  LDCU.64 UR4, c[0x0][0x3a0] ;  /* 0x00007400ff0477ac */ /* 0x001e240008000a00 */
[----:B0-----:R-:W-:-:S03]  /*0170*/  UISETP.GE.U32.AND UP0, UPT, UR4, 0x4, UPT ;  /* 0x000000040400788c */ /* 0x001fc6000bf06070 */
[----:B------:R-:W-:Y:S01]  /*0180*/  UMOV UR4, URZ ;  /* 0x000000ff00047c82 */ /* 0x000fe20008000000 */
[----:B------:R-:W-:-:S03]  /*0190*/  UISETP.GE.U32.AND.EX UP0, UPT, UR5, URZ, UPT, UP0 ;  /* 0x000000ff0500728c */ /* 0x000fc6000bf06100 */
[----:B------:R-:W-:-:S06]  /*01a0*/  UMOV UR5, URZ ;  /* 0x000000ff00057c82 */ /* 0x000fcc0008000000 */
[----:B-12---:R-:W-:Y:S05]  /*01b0*/  BRA.U !UP0, `(.L_x_40) ;  /* 0x0000000108b87547 */ /* 0x006fea000b800000 */
[----:B------:R-:W0:Y:S01]  /*01c0*/  LDCU.64 UR10, c[0x0][0x390] ;  /* 0x00007200ff0a77ac */ /* 0x000e220008000a00 */
[----:B------:R-:W1:Y:S01]  /*01d0*/  LDC.64 R2, c[0x0][0x388] ;  /* 0x0000e200ff027b82 */ /* 0x000e620000000a00 */
[----:B------:R-:W-:Y:S01]  /*01e0*/  UMOV UR4, UR12 ;  /* 0x0000000c00047c82 */ /* 0x000fe20008000000 */
[----:B------:R-:W-:Y:S01]  /*01f0*/  UMOV UR5, UR13 ;  /* 0x0000000d00057c82 */ /* 0x000fe20008000000 */
[----:B------:R-:W2:Y:S01]  /*0200*/  LDCU UR9, c[0x0][0x3a4] ;  /* 0x00007480ff0977ac */ /* 0x000ea20008000800 */
[----:B------:R-:W3:Y:S01]  /*0210*/  LDCU UR16, c[0x0][0x3a4] ;  /* 0x00007480ff1077ac */ /* 0x000ee20008000800 */
[----:B0-----:R-:W-:Y:S02]  /*0220*/  UIMAD UR8, UR7, UR10, URZ ;  /* 0x0000000a070872a4 */ /* 0x001fe4000f8e02ff */
[----:B------:R-:W-:Y:S02]  /*0230*/  UIMAD.WIDE.U32 UR4, UR6, UR10, UR4 ;  /* 0x0000000a060472a5 */ /* 0x000fe4000f8e0004 */
[----:B------:R-:W-:-:S04]  /*0240*/  UIMAD UR8, UR6, UR11, UR8 ;  /* 0x0000000b060872a4 */ /* 0x000fc8000f8e0208 */
[----:B------:R-:W-:Y:S02]  /*0250*/  UIADD3 UR8, UPT, UPT, UR5, UR8, URZ ;  /* 0x0000000805087290 */ /* 0x000fe4000fffe0ff */
[----:B------:R-:W-:Y:S02]  /*0260*/  IMAD.U32 R5, RZ, RZ, UR5 ;  /* 0x00000005ff057e24 */ /* 0x000fe4000f8e00ff */
[----:B------:R-:W-:Y:S01]  /*0270*/  IMAD.U32 R4, RZ, RZ, UR4 ;  /* 0x00000004ff047e24 */ /* 0x000fe2000f8e00ff */
[----:B------:R-:W-:Y:S01]  /*0280*/  UMOV UR4, URZ ;  /* 0x000000ff00047c82 */ /* 0x000fe20008000000 */
[----:B------:R-:W-:Y:S01]  /*0290*/  UMOV UR5, URZ ;  /* 0x000000ff00057c82 */ /* 0x000fe20008000000 */
[----:B--23--:R-:W-:-:S07]  /*02a0*/  IMAD.U32 R5, RZ, RZ, UR8 ;  /* 0x00000008ff057e24 */ /* 0x00cfce000f8e00ff */
.L_x_43:
[----:B0-----:R0:W5:Y:S01]  /*02b0*/  LDG.E R7, desc[UR20][R4.64+-0x8] ;  /* 0xfffff81404077981 */ /* 0x001162000c1e1900 */
[----:B------:R-:W-:-:S04]  /*02c0*/  ULOP3.LUT UP0, URZ, UR6, 0xfffffffc, UR4, 0xf8, !UPT ;  /* 0xfffffffc06ff7892 */ /* 0x000fc8000f80f804 */
[----:B------:R-:W-:-:S09]  /*02d0*/  ULOP3.LUT UP0, URZ, UR7, URZ, URZ, 0xfc, UP0 ;  /* 0x000000ff07ff7292 */ /* 0x000fd2000800fcff */
[----:B0-----:R-:W-:Y:S05]  /*02e0*/  BRA.U !UP0, `(.L_x_41) ;  /* 0x00000001080c7547 */ /* 0x001fea000b800000 */
[----:B-1----:R-:W2:Y:S02]  /*02f0*/  LDG.E R0, desc[UR20][R2.64] ;  /* 0x0000001402007981 */ /* 0x002ea4000c1e1900 */
[----:B--2--5:R-:W-:-:S13]  /*0300*/  FSETP.GEU.AND P0, PT, R0, R7, PT ;  /* 0x000000070000720b */ /* 0x024fda0003f0e000 */
[----:B------:R-:W-:Y:S05]  /*0310*/  @P0 BRA `(.L_x_42) ;  /* 0x0000000000080947 */ /* 0x000fea0003800000 */
.L_x_41:
[----:B-1---5:R0:W-:Y:S01]  /*0320*/  STG.E desc[UR20][R2.64], R7 ;  /* 0x0000000702007986 */ /* 0x0221e2000c101914 */
[----:B------:R-:W-:-:S07]  /*0330*/  IMAD.MOV.U32 R0, RZ, RZ, R7 ;  /* 0x000000ffff007224 */ /* 0x000fce00078e0007 */
.L_x_42:
[----:B0-----:R-:W2:Y:S02]  /*0340*/  LDG.E R7, desc[UR20][R4.64+-0x4] ;  /* 0xfffffc1404077981 */ /* 0x001ea4000c1e1900 */
[----:B--2---:R-:W-:-:S13]  /*0350*/  FSETP.GEU.AND P0, PT, R0, R7, PT ;  /* 0x000000070000720b */ /* 0x004fda0003f0e000 */
[----:B------:R0:W-:Y:S04]  /*0360*/  @!P0 STG.E desc[UR20][R2.64], R7 ;  /* 0x0000000702008986 */ /* 0x0001e8000c101914 */
[----:B------:R-:W2:Y:S01]  /*0370*/  LDG.E R9, desc[UR20][R4.64] ;  /* 0x0000001404097981 */ /* 0x000ea2000c1e1900 */
[----:B------:R-:W-:-:S04]  /*0380*/  @!P0 MOV R0, R7 ;  /* 0x0000000700008202 */ /* 0x000fc80000000f00 */
[----:B--2---:R-:W-:-:S13]  /*0390*/  FSETP.GEU.AND P0, PT, R0, R9, PT ;  /* 0x000000090000720b */ /* 0x004fda0003f0e000 */
[----:B------:R0:W-:Y:S04]  /*03a0*/  @!P0 STG.E desc[UR20][R2.64], R9 ;  /* 0x0000000902008986 */ /* 0x0001e8000c101914 */
[----:B------:R-:W2:Y:S01]  /*03b0*/  LDG.E R11, desc[UR20][R4.64+0x4] ;  /* 0x00000414040b7981 */ /* 0x000ea2000c1e1900 */
[----:B------:R-:W-:Y:S01]  /*03c0*/  UIADD3 UR4, UP0, UPT, UR4, 0x4, URZ ;  /* 0x0000000404047890 */ /* 0x000fe2000ff1e0ff */
[----:B------:R-:W-:-:S03]  /*03d0*/  @!P0 IMAD.MOV.U32 R0, RZ, RZ, R9 ;  /* 0x000000ffff008224 */ /* 0x000fc600078e0009 */
[----:B------:R-:W-:Y:S02]  /*03e0*/  UIADD3.X UR5, UPT, UPT, URZ, UR5, URZ, UP0, !UPT ;  /* 0x00000005ff057290 */ /* 0x000fe400087fe4ff */
[----:B------:R-:W-:-:S04]  /*03f0*/  UIADD3 UR8, UP0, UPT, UR4, -UR14, URZ ;  /* 0x8000000e04087290 */ /* 0x000fc8000ff1e0ff */
[----:B------:R-:W-:Y:S02]  /*0400*/  UIADD3.X UR10, UPT, UPT, UR5, ~UR16, URZ, UP0, !UPT ;  /* 0x80000010050a7290 */ /* 0x000fe400087fe4ff */
[----:B------:R-:W-:-:S04]  /*0410*/  UISETP.NE.U32.AND UP0, UPT, UR8, URZ, UPT ;  /* 0x000000ff0800728c */ /* 0x000fc8000bf05070 */
[----:B------:R-:W-:Y:S01]  /*0420*/  UISETP.NE.AND.EX UP0, UPT, UR10, URZ, UPT, UP0 ;  /* 0x000000ff0a00728c */ /* 0x000fe2000bf05300 */
[----:B--2---:R-:W-:-:S13]  /*0430*/  FSETP.GEU.AND P0, PT, R0, R11, PT ;  /* 0x0000000b0000720b */ /* 0x004fda0003f0e000 */
[----:B------:R0:W-:Y:S01]  /*0440*/  @!P0 STG.E desc[UR20][R2.64], R11 ;  /* 0x0000000b02008986 */ /* 0x0001e2000c101914 */
[----:B------:R-:W-:-:S05]  /*0450*/  IADD3 R4, P0, PT, R4, 0x10, RZ ;  /* 0x0000001004047810 */ /* 0x000fca0007f1e0ff */
[----:B------:R-:W-:Y:S01]  /*0460*/  IMAD.X R5, RZ, RZ, R5, P0 ;  /* 0x000000ffff057224 */ /* 0x000fe200000e0605 */
[----:B------:R-:W-:Y:S07]  /*0470*/  BRA.U UP0, `(.L_x_43) ;  /* 0xfffffffd008c7547 */ /* 0x000fee000b83ffff */
[----:B------:R-:W-:Y:S01]  /*0480*/  UMOV UR4, UR14 ;  /* 0x0000000e00047c82 */ /* 0x000fe20008000000 */
[----:B------:R-:W-:-:S05]  /*0490*/  UMOV UR5, UR9 ;  /* 0x0000000900057c82 */ /* 0x000fca0008000000 */
.L_x_40:
[----:B------:R-:W-:-:S04]  /*04a0*/  UISETP.NE.U32.AND UP0, UPT, UR15, URZ, UPT ;  /* 0x000000ff0f00728c */ /* 0x000fc8000bf05070 */
[----:B------:R-:W-:-:S09]  /*04b0*/  UISETP.NE.AND.EX UP0, UPT, URZ, URZ, UPT, UP0 ;  /* 0x000000ffff00728c */ /* 0x000fd2000bf05300 */
[----:B------:R-:W-:Y:S05]  /*04c0*/  BRA.U !UP0, `(.L_x_44) ;  /* 0x0000000108d07547 */ /* 0x000fea000b800000 */
[----:B------:R-:W1:Y:S01]  /*04d0*/  LDCU.64 UR16, c[0x0][0x390] ;  /* 0x00007200ff1077ac */ /* 0x000e620008000a00 */
[----:B------:R-:W2:Y:S01]  /*04e0*/  LDCU.64 UR18, c[0x0][0x380] ;  /* 0x00007000ff1277ac */ /* 0x000ea20008000a00 */
[----:B------:R-:W-:Y:S02]  /*04f0*/  USHF.L.U64.HI UR11, UR4, 0x2, UR5 ;  /* 0x00000002040b7899 */ /* 0x000fe40008010205 */
[----:B------:R-:W-:Y:S02]  /*0500*/  USHF.L.U32 UR10, UR4, 0x2, URZ ;  /* 0x00000002040a7899 */ /* 0x000fe400080006ff */
[----:B-1----:R-:W-:Y:S02]  /*0510*/  UIMAD UR5, UR7, UR16, URZ ;  /* 0x00000010070572a4 */ /* 0x002fe4000f8e02ff */
[----:B------:R-:W-:Y:S02]  /*0520*/  UIMAD.WIDE.U32 UR8, UR6, UR16, UR10 ;  /* 0x00000010060872a5 */ /* 0x000fe4000f8e000a */
[----:B------:R-:W-:-:S02]  /*0530*/  UIMAD UR17, UR6, UR17, UR5 ;  /* 0x00000011061172a4 */ /* 0x000fc4000f8e0205 */
[----:B--2---:R-:W-:-:S04]  /*0540*/  UIADD3 UR5, UP0, UPT, UR8, UR18, URZ ;  /* 0x0000001208057290 */ /* 0x004fc8000ff1e0ff */
[----:B------:R-:W-:Y:S02]  /*0550*/  UIADD3.X UR8, UPT, UPT, UR19, UR17, UR9, UP0, !UPT ;  /* 0x0000001113087290 */ /* 0x000fe400087fe409 */
[----:B0-----:R-:W-:-:S04]  /*0560*/  IMAD.U32 R2, RZ, RZ, UR5 ;  /* 0x00000005ff027e24 */ /* 0x001fc8000f8e00ff */
[----:B------:R-:W-:-:S06]  /*0570*/  MOV R3, UR8 ;  /* 0x0000000800037c02 */ /* 0x000fcc0008000f00 */
[----:B------:R0:W5:Y:S01]  /*0580*/  LDG.E R3, desc[UR20][R2.64] ;  /* 0x0000001402037981 */ /* 0x000162000c1e1900 */
[----:B------:R-:W1:Y:S01]  /*0590*/  LDC.64 R4, c[0x0][0x388] ;  /* 0x0000e200ff047b82 */ /* 0x000e620000000a00 */
[----:B------:R-:W-:-:S04]  /*05a0*/  ULOP3.LUT UP0, URZ, UR4, UR6, URZ, 0xfc, !UPT ;  /* 0x0000000604ff7292 */ /* 0x000fc8000f80fcff */
[----:B------:R-:W-:-:S09]  /*05b0*/  ULOP3.LUT UP0, URZ, UR7, URZ, URZ, 0xfc, UP0 ;  /* 0x000000ff07ff7292 */ /* 0x000fd2000800fcff */
[----:B0-----:R-:W-:Y:S05]  /*05c0*/  BRA.U !UP0, `(.L_x_45) ;  /* 0x00000001080c7547 */ /* 0x001fea000b800000 */
[----:B-1----:R-:W2:Y:S02]  /*05d0*/  LDG.E R0, desc[UR20][R4.64] ;  /* 0x0000001404007981 */ /* 0x002ea4000c1e1900 */
[----:B--2--5:R-:W-:-:S13]  /*05e0*/  FSETP.GEU.AND P0, PT, R0, R3, PT ;  /* 0x000000030000720b */ /* 0x024fda0003f0e000 */
[----:B------:R-:W-:Y:S05]  /*05f0*/  @P0 BRA `(.L_x_46) ;  /* 0x0000000000080947 */ /* 0x000fea0003800000 */
.L_x_45:
[----:B-1---5:R0:W-:Y:S01]  /*0600*/  STG.E desc[UR20][R4.64], R3 ;  /* 0x0000000304007986 */ /* 0x0221e2000c101914 */
[----:B------:R-:W-:-:S07]  /*0610*/  IMAD.MOV.U32 R0, RZ, RZ, R3 ;  /* 0x000000ffff007224 */ /* 0x000fce00078e0003 */
.L_x_46:
[----:B------:R-:W-:-:S04]  /*0620*/  UISETP.NE.U32.AND UP0, UPT, UR15, 0x1, UPT ;  /* 0x000000010f00788c */ /* 0x000fc8000bf05070 */
[----:B------:R-:W-:-:S09]  /*0630*/  UISETP.NE.AND.EX UP0, UPT, URZ, URZ, UPT, UP0 ;  /* 0x000000ffff00728c */ /* 0x000fd2000bf05300 */
[----:B------:R-:W-:Y:S05]  /*0640*/  BRA.U !UP0, `(.L_x_44) ;  /* 0x0000000108707547 */ /* 0x000fea000b800000 */
[----:B------:R-:W-:-:S04]  /*0650*/  UIADD3 UR4, UP0, UPT, UR10, 0x4, URZ ;  /* 0x000000040a047890 */ /* 0x000fc8000ff1e0ff */
[----:B------:R-:W-:Y:S02]  /*0660*/  UIADD3.X UR5, UPT, UPT, URZ, UR11, URZ, UP0, !UPT ;  /* 0x0000000bff057290 */ /* 0x000fe400087fe4ff */
[----:B------:R-:W-:Y:S02]  /*0670*/  ULOP3.LUT UR4, UR4, 0xfffffffc, URZ, 0xc0, !UPT ;  /* 0xfffffffc04047892 */ /* 0x000fe4000f8ec0ff */
[----:B------:R-:W-:-:S04]  /*0680*/  ULOP3.LUT UR5, UR5, 0x3, URZ, 0xc0, !UPT ;  /* 0x0000000305057892 */ /* 0x000fc8000f8ec0ff */
[----:B------:R-:W-:-:S04]  /*0690*/  UIMAD.WIDE.U32 UR4, UR6, UR16, UR4 ;  /* 0x00000010060472a5 */ /* 0x000fc8000f8e0004 */
[----:B------:R-:W-:-:S04]  /*06a0*/  UIADD3 UR8, UP0, UPT, UR4, UR18, URZ ;  /* 0x0000001204087290 */ /* 0x000fc8000ff1e0ff */
[----:B------:R-:W-:Y:S02]  /*06b0*/  UIADD3.X UR4, UPT, UPT, UR19, UR17, UR5, UP0, !UPT ;  /* 0x0000001113047290 */ /* 0x000fe400087fe405 */
[----:B------:R-:W-:-:S04]  /*06c0*/  IMAD.U32 R2, RZ, RZ, UR8 ;  /* 0x00000008ff027e24 */ /* 0x000fc8000f8e00ff */
[----:B0-----:R-:W-:-:S06]  /*06d0*/  IMAD.U32 R3, RZ, RZ, UR4 ;  /* 0x00000004ff037e24 */ /* 0x001fcc000f8e00ff */
[----:B------:R-:W2:Y:S01]  /*06e0*/  LDG.E R3, desc[UR20][R2.64] ;  /* 0x0000001402037981 */ /* 0x000ea2000c1e1900 */
[----:B------:R-:W-:-:S04]  /*06f0*/  UISETP.NE.U32.AND UP0, UPT, UR15, 0x2, UPT ;  /* 0x000000020f00788c */ /* 0x000fc8000bf05070 */
[----:B------:R-:W-:Y:S01]  /*0700*/  UISETP.NE.AND.EX UP0, UPT, URZ, URZ, UPT, UP0 ;  /* 0x000000ffff00728c */ /* 0x000fe2000bf05300 */
[----:B--2---:R-:W-:-:S13]  /*0710*/  FSETP.GEU.AND P0, PT, R0, R3, PT ;  /* 0x000000030000720b */ /* 0x004fda0003f0e000 */
[----:B------:R1:W-:Y:S01]  /*0720*/  @!P0 STG.E desc[UR20][R4.64], R3 ;  /* 0x0000000304008986 */ /* 0x0003e2000c101914 */
[----:B------:R-:W-:Y:S01]  /*0730*/  @!P0 MOV R0, R3 ;  /* 0x0000000300008202 */ /* 0x000fe20000000f00 */
[----:B------:R-:W-:Y:S06]  /*0740*/  BRA.U !UP0, `(.L_x_44) ;  /* 0x0000000108307547 */ /* 0x000fec000b800000 */
        /* <DEDUP_REMOVED lines=8> */
[----:B-1----:R-:W-:-:S06]  /*07d0*/  IMAD.U32 R3, RZ, RZ, UR5 ;  /* 0x00000005ff037e24 */ /* 0x002fcc000f8e00ff */
[----:B------:R-:W2:Y:S02]  /*07e0*/  LDG.E R3, desc[UR20][R2.64] ;  /* 0x0000001402037981 */ /* 0x000ea4000c1e1900 */
[----:B--2---:R-:W-:-:S13]  /*07f0*/  FSETP.GEU.AND P0, PT, R0, R3, PT ;  /* 0x000000030000720b */ /* 0x004fda0003f0e000 */
[----:B------:R2:W-:Y:S02]  /*0800*/  @!P0 STG.E desc[UR20][R4.64], R3 ;  /* 0x0000000304008986 */ /* 0x0005e4000c101914 */
.L_x_44:
[----:B------:R-:W3:Y:S01]  /*0810*/  LDCU.64 UR4, c[0x0][0x398] ;  /* 0x00007300ff0477ac */ /* 0x000ee20008000a00 */
[----:B------:R-:W-:-:S04]  /*0820*/  UIADD3 UR6, UP0, UPT, UR6, 0x1, URZ ;  /* 0x0000000106067890 */ /* 0x000fc8000ff1e0ff */
[----:B------:R-:W-:Y:S02]  /*0830*/  UIADD3.X UR7, UPT, UPT, URZ, UR7, URZ, UP0, !UPT ;  /* 0x00000007ff077290 */ /* 0x000fe400087fe4ff */
[----:B---3--:R-:W-:-:S04]  /*0840*/  UISETP.GE.U32.AND UP0, UPT, UR6, UR4, UPT ;  /* 0x000000040600728c */ /* 0x008fc8000bf06070 */
[----:B------:R-:W-:-:S09]  /*0850*/  UISETP.GE.U32.AND.EX UP0, UPT, UR7, UR5, UPT, UP0 ;  /* 0x000000050700728c */ /* 0x000fd2000bf06100 */
[----:B------:R-:W-:Y:S05]  /*0860*/  BRA.U !UP0, `(.L_x_47) ;  /* 0xfffffff9083c7547 */ /* 0x000fea000b83ffff */
[----:B------:R-:W-:Y:S05]  /*0870*/  EXIT ;  /* 0x000000000000794d */ /* 0x000fea0003800000 */
.L_x_48:
        /* <DEDUP_REMOVED lines=16> */
.L_x_79:


//--------------------- .text._Z9leakyreluPfS_fmmmm --------------------------
	.section	.text._Z9leakyreluPfS_fmmmm,"ax",@progbits
	.align	128
        .global         _Z9leakyreluPfS_fmmmm
        .type           _Z9leakyreluPfS_fmmmm,@function
        .size           _Z9leakyreluPfS_fmmmm,(.L_x_68 - _Z9leakyreluPfS_fmmmm)
        .other          _Z9leakyreluPfS_fmmmm,@"STO_CUDA_ENTRY STV_DEFAULT"
_Z9leakyreluPfS_fmmmm:
.text._Z9leakyreluPfS_fmmmm:
[----:B------:R-:W-:Y:S01]  /*0000*/  LDC R1, c[0x0][0x37c] ;  /* 0x0000df00ff017b82 */ /* 0x000fe20000000800 */
[----:B------:R-:W0:Y:S01]  /*0010*/  S2R R3, SR_TID.X ;  /* 0x0000000000037919 */ /* 0x000e220000002100 */
[----:B------:R-:W1:Y:S06]  /*0020*/  LDCU.64 UR10, c[0x0][0x3b0] ;  /* 0x00007600ff0a77ac */ /* 0x000e6c0008000a00 */
[----:B------:R-:W0:Y:S01]  /*0030*/  S2UR UR7, SR_CTAID.X ;  /* 0x00000000000779c3 */ /* 0x000e220000002500 */
[----:B------:R-:W1:Y:S07]  /*0040*/  LDCU.64 UR8, c[0x0][0x3a8] ;  /* 0x00007500ff0877ac */ /* 0x000e6e0008000a00 */
[----:B------:R-:W0:Y:S01]  /*0050*/  LDC R0, c[0x0][0x360] ;  /* 0x0000d800ff007b82 */ /* 0x000e220000000800 */
[----:B-1----:R-:W-:-:S02]  /*0060*/  UIMAD UR6, UR11, UR8, URZ ;  /* 0x000000080b0672a4 */ /* 0x002fc4000f8e02ff */
[----:B------:R-:W-:Y:S02]  /*0070*/  UIMAD.WIDE.U32 UR4, UR10, UR8, URZ ;  /* 0x000000080a0472a5 */ /* 0x000fe4000f8e00ff */
[----:B------:R-:W-:-:S04]  /*0080*/  UIMAD UR6, UR10, UR9, UR6 ;  /* 0x000000090a0672a4 */ /* 0x000fc8000f8e0206 */
[----:B------:R-:W-:Y:S01]  /*0090*/  UIADD3 UR5, UPT, UPT, UR5, UR6, URZ ;  /* 0x0000000605057290 */ /* 0x000fe2000fffe0ff */
[----:B0-----:R-:W-:-:S05]  /*00a0*/  IMAD R0, R0, UR7, R3 ;  /* 0x0000000700007c24 */ /* 0x001fca000f8e0203 */
[----:B------:R-:W-:Y:S02]  /*00b0*/  MOV R2, UR5 ;  /* 0x0000000500027c02 */ /* 0x000fe40008000f00 */
        /* <DEDUP_REMOVED lines=12> */
[----:B-1----:R-:W-:-:S06]  /*0180*/  IADD3 R2, PT, PT, R4, 0xffffffe, RZ ;  /* 0x0ffffffe04027810 */ /* 0x002fcc0007ffe0ff */
        /* <DEDUP_REMOVED lines=9> */
[----:B------:R-:W-:Y:S01]  /*0220*/  @P0 IADD3 R5, PT, PT, R5, -UR10, RZ ;  /* 0x8000000a05050c10 */ /* 0x000fe2000fffe0ff */
[----:B------:R-:W-:-:S03]  /*0230*/  @P0 VIADD R3, R3, 0x1 ;  /* 0x0000000103030836 */ /* 0x000fc60000000000 */
[----:B------:R-:W-:-:S13]  /*0240*/  ISETP.GE.U32.AND P1, PT, R5, UR10, PT ;  /* 0x0000000a05007c0c */ /* 0x000fda000bf26070 */
[----:B------:R-:W-:Y:S02]  /*0250*/  @P1 IADD3 R3, PT, PT, R3, 0x1, RZ ;  /* 0x0000000103031810 */ /* 0x000fe40007ffe0ff */
[----:B------:R-:W-:-:S04]  /*0260*/  @!P2 LOP3.LUT R3, RZ, UR10, RZ, 0x33, !PT ;  /* 0x0000000aff03ac12 */ /* 0x000fc8000f8e33ff */
[----:B------:R-:W-:Y:S01]  /*0270*/  MOV R7, R3 ;  /* 0x0000000300077202 */ /* 0x000fe20000000f00 */
[----:B------:R-:W-:-:S04]  /*0280*/  IMAD.MOV R5, RZ, RZ, -R3 ;  /* 0x000000ffff057224 */ /* 0x000fc800078e0a03 */
[----:B------:R-:W-:Y:S01]  /*0290*/  IMAD R0, R5, UR10, R0 ;  /* 0x0000000a05007c24 */ /* 0x000fe2000f8e0200 */
[----:B------:R-:W-:Y:S06]  /*02a0*/  BRA `(.L_x_51) ;  /* 0x0000000000147947 */ /* 0x000fec0003800000 */
.L_x_50:
[----:B------:R-:W-:-:S07]  /*02b0*/  MOV R4, 0x2d0 ;  /* 0x000002d000047802 */ /* 0x000fce0000000f00 */
[----:B0-----:R-:W-:Y:S05]  /*02c0*/  CALL.REL.NOINC `($__internal_3_$__cuda_sm20_div_u64) ;  /* 0x0000000000687944 */ /* 0x001fea0003c00000 */
[----:B------:R-:W0:Y:S01]  /*02d0*/  LDCU UR6, c[0x0][0x3b0] ;  /* 0x00007600ff0677ac */ /* 0x000e220008000800 */
[----:B------:R-:W-:-:S04]  /*02e0*/  IMAD.MOV R3, RZ, RZ, -R7 ;  /* 0x000000ffff037224 */ /* 0x000fc800078e0a07 */
[----:B0-----:R-:W-:-:S07]  /*02f0*/  IMAD R0, R3, UR6, R0 ;  /* 0x0000000603007c24 */ /* 0x001fce000f8e0200 */
.L_x_51:
[----:B0-----:R-:W-:Y:S05]  /*0300*/  BSYNC.RECONVERGENT B0 ;  /* 0x0000000000007941 */ /* 0x001fea0003800200 */
.L_x_49:
[----:B------:R-:W0:Y:S01]  /*0310*/  LDCU.64 UR6, c[0x0][0x398] ;  /* 0x00007300ff0677ac */ /* 0x000e220008000a00 */
[--C-:B------:R-:W-:Y:S02]  /*0320*/  SHF.R.S64 R4, RZ, 0x1e, R0.reuse ;  /* 0x0000001eff047819 */ /* 0x100fe40000001000 */
[----:B------:R-:W-:Y:S01]  /*0330*/  SHF.R.S32.HI R5, RZ, 0x1e, R0 ;  /* 0x0000001eff057819 */ /* 0x000fe20000011400 */
[----:B------:R-:W1:Y:S01]  /*0340*/  LDCU.128 UR12, c[0x0][0x380] ;  /* 0x00007000ff0c77ac */ /* 0x000e620008000c00 */
[----:B------:R-:W-:Y:S01]  /*0350*/  SHF.R.S32.HI R0, RZ, 0x1f, R7 ;  /* 0x0000001fff007819 */ /* 0x000fe20000011407 */
[----:B------:R-:W2:Y:S04]  /*0360*/  LDCU UR8, c[0x0][0x390] ;  /* 0x00007200ff0877ac */ /* 0x000ea80008000800 */
[----:B0-----:R-:W-:-:S02]  /*0370*/  IMAD R6, R0, UR6, RZ ;  /* 0x0000000600067c24 */ /* 0x001fc4000f8e02ff */
[----:B------:R-:W-:-:S04]  /*0380*/  IMAD.WIDE.U32 R2, R7, UR6, R4 ;  /* 0x0000000607027c25 */ /* 0x000fc8000f8e0004 */
[----:B------:R-:W-:Y:S01]  /*0390*/  IMAD R9, R7, UR7, R6 ;  /* 0x0000000707097c24 */ /* 0x000fe2000f8e0206 */
[----:B-1----:R-:W-:Y:S01]  /*03a0*/  IADD3 R2, P0, PT, R2, UR12, RZ ;  /* 0x0000000c02027c10 */ /* 0x002fe2000ff1e0ff */
[----:B------:R-:W0:Y:S03]  /*03b0*/  LDCU.64 UR6, c[0x0][0x3a0] ;  /* 0x00007400ff0677ac */ /* 0x000e260008000a00 */
[----:B------:R-:W-:-:S05]  /*03c0*/  IADD3.X R3, PT, PT, R3, UR13, R9, P0, !PT ;  /* 0x0000000d03037c10 */ /* 0x000fca00087fe409 */
[----:B------:R-:W3:Y:S01]  /*03d0*/  LDG.E R9, desc[UR4][R2.64] ;  /* 0x0000000402097981 */ /* 0x000ee2000c1e1900 */
[----:B0-----:R-:W-:Y:S02]  /*03e0*/  IMAD R0, R0, UR6, RZ ;  /* 0x0000000600007c24 */ /* 0x001fe4000f8e02ff */
[----:B------:R-:W-:-:S04]  /*03f0*/  IMAD.WIDE.U32 R4, R7, UR6, R4 ;  /* 0x0000000607047c25 */ /* 0x000fc8000f8e0004 */
[----:B------:R-:W-:Y:S01]  /*0400*/  IMAD R7, R7, UR7, R0 ;  /* 0x0000000707077c24 */ /* 0x000fe2000f8e0200 */
[----:B------:R-:W-:-:S04]  /*0410*/  IADD3 R4, P1, PT, R4, UR14, RZ ;  /* 0x0000000e04047c10 */ /* 0x000fc8000ff3e0ff */
[----:B------:R-:W-:Y:S02]  /*0420*/  IADD3.X R5, PT, PT, R5, UR15, R7, P1, !PT ;  /* 0x0000000f05057c10 */ /* 0x000fe40008ffe407 */
[----:B---3--:R-:W-:-:S13]  /*0430*/  FSETP.GT.AND P0, PT, R9, RZ, PT ;  /* 0x000000ff0900720b */ /* 0x008fda0003f04000 */
[----:B--2---:R-:W-:-:S05]  /*0440*/  @!P0 FMUL R9, R9, UR8 ;  /* 0x0000000809098c20 */ /* 0x004fca0008400000 */
[----:B------:R-:W-:Y:S01]  /*0450*/  STG.E desc[UR4][R4.64], R9 ;  /* 0x0000000904007986 */ /* 0x000fe2000c101904 */
[----:B------:R-:W-:Y:S05]  /*0460*/  EXIT ;  /* 0x000000000000794d */ /* 0x000fea0003800000 */
        .weak           $__internal_3_$__cuda_sm20_div_u64
        .type           $__internal_3_$__cuda_sm20_div_u64,@function
        .size           $__internal_3_$__cuda_sm20_div_u64,(.L_x_68 - $__internal_3_$__cuda_sm20_div_u64)
$__internal_3_$__cuda_sm20_div_u64:
        /* <DEDUP_REMOVED lines=11> */
[----:B------:R-:W-:Y:S01]  /*0520*/  IMAD.X R13, RZ, RZ, ~R9, P0 ;  /* 0x000000ffff0d7224 */ /* 0x000fe200000e0e09 */
[----:B------:R-:W-:-:S03]  /*0530*/  MOV R9, R6 ;  /* 0x0000000600097202 */ /* 0x000fc60000000f00 */
[-C--:B------:R-:W-:Y:S02]  /*0540*/  IMAD R15, R7, R13.reuse, RZ ;  /* 0x0000000d070f7224 */ /* 0x080fe400078e02ff */
[----:B------:R-:W-:-:S04]  /*0550*/  IMAD.WIDE.U32 R8, P0, R6, R13, R8 ;  /* 0x0000000d06087225 */ /* 0x000fc80007800008 */
[----:B------:R-:W-:-:S04]  /*0560*/  IMAD.HI.U32 R13, R7, R13, RZ ;  /* 0x0000000d070d7227 */ /* 0x000fc800078e00ff */
[----:B------:R-:W-:-:S05]  /*0570*/  IMAD.HI.U32 R8, P1, R7, R11, R8 ;  /* 0x0000000b07087227 */ /* 0x000fca0007820008 */
[----:B------:R-:W-:Y:S01]  /*0580*/  IADD3 R9, P2, PT, R15, R8, RZ ;  /* 0x000000080f097210 */ /* 0x000fe20007f5e0ff */
[----:B------:R-:W-:-:S04]  /*0590*/  IMAD.X R8, R13, 0x1, R7, P0 ;  /* 0x000000010d087824 */ /* 0x000fc800000e0607 */
[----:B------:R-:W-:Y:S01]  /*05a0*/  IMAD.WIDE.U32 R6, R9, R2, RZ ;  /* 0x0000000209067225 */ /* 0x000fe200078e00ff */
[----:B------:R-:W-:-:S03]  /*05b0*/  IADD3.X R11, PT, PT, RZ, RZ, R8, P2, P1 ;  /* 0x000000ffff0b7210 */ /* 0x000fc600017e2408 */
        /* <DEDUP_REMOVED lines=20> */
[----:B------:R-:W-:-:S03]  /*0700*/  IMAD.WIDE.U32 R6, R9, R2, RZ ;  /* 0x0000000209067225 */ /* 0x000fc600078e00ff */
[----:B------:R-:W-:Y:S01]  /*0710*/  IADD3.X R11, PT, PT, RZ, R8, RZ, P1, !PT ;  /* 0x00000008ff0b7210 */ /* 0x000fe20000ffe4ff */
[----:B------:R-:W-:Y:S01]  /*0720*/  IMAD R7, R9, R3, R7 ;  /* 0x0000000309077224 */ /* 0x000fe200078e0207 */
[----:B------:R-:W-:-:S03]  /*0730*/  IADD3 R13, P1, PT, -R6, R0, RZ ;  /* 0x00000000060d7210 */ /* 0x000fc60007f3e1ff */
[-C--:B------:R-:W-:Y:S01]  /*0740*/  IMAD R6, R11, R2.reuse, R7 ;  /* 0x000000020b067224 */ /* 0x080fe200078e0207 */
[----:B------:R-:W-:-:S03]  /*0750*/  ISETP.GE.U32.AND P0, PT, R13, R2, PT ;  /* 0x000000020d00720c */ /* 0x000fc60003f06070 */
[----:B------:R-:W-:Y:S01]  /*0760*/  IMAD.X R10, R5, 0x1, ~R6, P1 ;  /* 0x00000001050a7824 */ /* 0x000fe200008e0e06 */
[----:B------:R-:W-:Y:S01]  /*0770*/  IADD3 R5, P1, PT, R13, -R2, RZ ;  /* 0x800000020d057210 */ /* 0x000fe20007f3e0ff */
[----:B------:R-:W-:-:S03]  /*0780*/  VIADD R6, R9, 0x1 ;  /* 0x0000000109067836 */ /* 0x000fc60000000000 */
[CC--:B------:R-:W-:Y:S02]  /*0790*/  ISETP.GE.U32.AND.EX P0, PT, R10.reuse, R3.reuse, PT, P0 ;  /* 0x000000030a00720c */ /* 0x0c0fe40003f06100 */
[----:B------:R-:W-:Y:S02]  /*07a0*/  IADD3.X R8, PT, PT, R10, ~R3, RZ, P1, !PT ;  /* 0x800000030a087210 */ /* 0x000fe40000ffe4ff */
[----:B------:R-:W-:Y:S02]  /*07b0*/  SEL R5, R5, R13, P0 ;  /* 0x0000000d05057207 */ /* 0x000fe40000000000 */
[----:B------:R-:W-:Y:S02]  /*07c0*/  SEL R8, R8, R10, P0 ;  /* 0x0000000a08087207 */ /* 0x000fe40000000000 */
[----:B------:R-:W-:Y:S02]  /*07d0*/  SEL R6, R6, R9, P0 ;  /* 0x0000000906067207 */ /* 0x000fe40000000000 */
[----:B------:R-:W-:Y:S01]  /*07e0*/  ISETP.GE.U32.AND P0, PT, R5, R2, PT ;  /* 0x000000020500720c */ /* 0x000fe20003f06070 */
[----:B------:R-:W-:Y:S01]  /*07f0*/  IMAD.MOV.U32 R5, RZ, RZ, 0x0 ;  /* 0x00000000ff057424 */ /* 0x000fe200078e00ff */
[----:B------:R-:W-:-:S02]  /*0800*/  ISETP.NE.U32.AND P1, PT, R2, RZ, PT ;  /* 0x000000ff0200720c */ /* 0x000fc40003f25070 */
[----:B------:R-:W-:Y:S02]  /*0810*/  IADD3 R7, PT, PT, R6, 0x1, RZ ;  /* 0x0000000106077810 */ /* 0x000fe40007ffe0ff */
[----:B------:R-:W-:Y:S02]  /*0820*/  ISETP.GE.U32.AND.EX P0, PT, R8, R3, PT, P0 ;  /* 0x000000030800720c */ /* 0x000fe40003f06100 */
[----:B------:R-:W-:Y:S02]  /*0830*/  ISETP.NE.AND.EX P1, PT, R3, RZ, PT, P1 ;  /* 0x000000ff0300720c */ /* 0x000fe40003f25310 */
[----:B------:R-:W-:-:S04]  /*0840*/  SEL R7, R7, R6, P0 ;  /* 0x0000000607077207 */ /* 0x000fc80000000000 */
[----:B------:R-:W-:Y:S01]  /*0850*/  SEL R7, R7, 0xffffffff, P1 ;  /* 0xffffffff07077807 */ /* 0x000fe20000800000 */
[----:B------:R-:W-:Y:S06]  /*0860*/  RET.REL.NODEC R4 `(_Z9leakyreluPfS_fmmmm) ;  /* 0xfffffff404e47950 */ /* 0x000fec0003c3ffff */
.L_x_52:
        /* <DEDUP_REMOVED lines=9> */
.L_x_68:


//--------------------- .text._Z6mataddPfS_S_mmmmm --------------------------
	.section	.text._Z6mataddPfS_S_mmmmm,"ax",@progbits
	.align	128
        .global         _Z6mataddPfS_S_mmmmm
        .type           _Z6mataddPfS_S_mmmmm,@function
        .size           _Z6mataddPfS_S_mmmmm,(.L_x_69 - _Z6mataddPfS_S_mmmmm)
        .other          _Z6mataddPfS_S_mmmmm,@"STO_CUDA_ENTRY STV_DEFAULT"
_Z6mataddPfS_S_mmmmm:
.text._Z6mataddPfS_S_mmmmm:
        /* <DEDUP_REMOVED lines=42> */
.L_x_54:
[----:B------:R-:W-:-:S07]  /*02a0*/  MOV R4, 0x2c0 ;  /* 0x000002c000047802 */ /* 0x000fce0000000f00 */
[----:B0-----:R-:W-:Y:S05]  /*02b0*/  CALL.REL.NOINC `($__internal_4_$__cuda_sm20_div_u64) ;  /* 0x0000000000787944 */ /* 0x001fea0003c00000 */
[----:B------:R-:W0:Y:S01]  /*02c0*/  LDCU UR6, c[0x0][0x3b8] ;  /* 0x00007700ff0677ac */ /* 0x000e220008000800 */
[----:B------:R-:W-:-:S05]  /*02d0*/  IADD3 R3, PT, PT, -R9, RZ, RZ ;  /* 0x000000ff09037210 */ /* 0x000fca0007ffe1ff */
[----:B0-----:R-:W-:-:S07]  /*02e0*/  IMAD R0, R3, UR6, R0 ;  /* 0x0000000603007c24 */ /* 0x001fce000f8e0200 */
.L_x_55:
[----:B0-----:R-:W-:Y:S05]  /*02f0*/  BSYNC.RECONVERGENT B0 ;  /* 0x0000000000007941 */ /* 0x001fea0003800200 */
.L_x_53:
[----:B------:R-:W0:Y:S01]  /*0300*/  LDCU.128 UR20, c[0x0][0x3a0] ;  /* 0x00007400ff1477ac */ /* 0x000e220008000c00 */
[--C-:B------:R-:W-:Y:S02]  /*0310*/  SHF.R.S64 R2, RZ, 0x1e, R0.reuse ;  /* 0x0000001eff027819 */ /* 0x100fe40000001000 */
[----:B------:R-:W-:Y:S01]  /*0320*/  SHF.R.S32.HI R3, RZ, 0x1e, R0 ;  /* 0x0000001eff037819 */ /* 0x000fe20000011400 */
[----:B------:R-:W1:Y:S01]  /*0330*/  LDCU.128 UR12, c[0x0][0x390] ;  /* 0x00007200ff0c77ac */ /* 0x000e620008000c00 */
[----:B------:R-:W-:Y:S01]  /*0340*/  SHF.R.S32.HI R0, RZ, 0x1f, R9 ;  /* 0x0000001fff007819 */ /* 0x000fe20000011409 */
[----:B------:R-:W2:Y:S04]  /*0350*/  LDCU.128 UR16, c[0x0][0x380] ;  /* 0x00007000ff1077ac */ /* 0x000ea80008000c00 */
[----:B0-----:R-:W-:-:S02]  /*0360*/  IMAD R10, R0, UR20, RZ ;  /* 0x00000014000a7c24 */ /* 0x001fc4000f8e02ff */
[----:B------:R-:W-:-:S04]  /*0370*/  IMAD.WIDE.U32 R6, R9, UR20, R2 ;  /* 0x0000001409067c25 */ /* 0x000fc8000f8e0002 */
[----:B-1----:R-:W-:Y:S02]  /*0380*/  IMAD R8, R0, UR14, RZ ;  /* 0x0000000e00087c24 */ /* 0x002fe4000f8e02ff */
[----:B------:R-:W-:Y:S01]  /*0390*/  IMAD.WIDE.U32 R4, R9, UR14, R2 ;  /* 0x0000000e09047c25 */ /* 0x000fe2000f8e0002 */
[----:B--2---:R-:W-:-:S03]  /*03a0*/  IADD3 R6, P1, PT, R6, UR18, RZ ;  /* 0x0000001206067c10 */ /* 0x004fc6000ff3e0ff */
[C---:B------:R-:W-:Y:S01]  /*03b0*/  IMAD R13, R9.reuse, UR21, R10 ;  /* 0x00000015090d7c24 */ /* 0x040fe2000f8e020a */
[----:B------:R-:W-:Y:S01]  /*03c0*/  IADD3 R4, P0, PT, R4, UR16, RZ ;  /* 0x0000001004047c10 */ /* 0x000fe2000ff1e0ff */
[----:B------:R-:W-:-:S03]  /*03d0*/  IMAD R11, R9, UR15, R8 ;  /* 0x0000000f090b7c24 */ /* 0x000fc6000f8e0208 */
[----:B------:R-:W-:Y:S02]  /*03e0*/  IADD3.X R7, PT, PT, R7, UR19, R13, P1, !PT ;  /* 0x0000001307077c10 */ /* 0x000fe40008ffe40d */
[----:B------:R-:W-:-:S04]  /*03f0*/  IADD3.X R5, PT, PT, R5, UR17, R11, P0, !PT ;  /* 0x0000001105057c10 */ /* 0x000fc800087fe40b */
[----:B------:R-:W2:Y:S04]  /*0400*/  LDG.E R7, desc[UR4][R6.64] ;  /* 0x0000000406077981 */ /* 0x000ea8000c1e1900 */
[----:B------:R-:W2:Y:S01]  /*0410*/  LDG.E R4, desc[UR4][R4.64] ;  /* 0x0000000404047981 */ /* 0x000ea2000c1e1900 */
[----:B------:R-:W-:Y:S02]  /*0420*/  IMAD R0, R0, UR22, RZ ;  /* 0x0000001600007c24 */ /* 0x000fe4000f8e02ff */
[----:B------:R-:W-:-:S04]  /*0430*/  IMAD.WIDE.U32 R2, R9, UR22, R2 ;  /* 0x0000001609027c25 */ /* 0x000fc8000f8e0002 */
[----:B------:R-:W-:Y:S01]  /*0440*/  IMAD R9, R9, UR23, R0 ;  /* 0x0000001709097c24 */ /* 0x000fe2000f8e0200 */
[----:B------:R-:W-:-:S04]  /*0450*/  IADD3 R2, P0, PT, R2, UR12, RZ ;  /* 0x0000000c02027c10 */ /* 0x000fc8000ff1e0ff */
[----:B------:R-:W-:Y:S01]  /*0460*/  IADD3.X R3, PT, PT, R3, UR13, R9, P0, !PT ;  /* 0x0000000d03037c10 */ /* 0x000fe200087fe409 */
[----:B--2---:R-:W-:-:S05]  /*0470*/  FADD R9, R4, R7 ;  /* 0x0000000704097221 */ /* 0x004fca0000000000 */
[----:B------:R-:W-:Y:S01]  /*0480*/  STG.E desc[UR4][R2.64], R9 ;  /* 0x0000000902007986 */ /* 0x000fe2000c101904 */
[----:B------:R-:W-:Y:S05]  /*0490*/  EXIT ;  /* 0x000000000000794d */ /* 0x000fea0003800000 */
        .weak           $__internal_4_$__cuda_sm20_div_u64
        .type           $__internal_4_$__cuda_sm20_div_u64,@function
        .size           $__internal_4_$__cuda_sm20_div_u64,(.L_x_69 - $__internal_4_$__cuda_sm20_div_u64)
$__internal_4_$__cuda_sm20_div_u64:
[----:B------:R-:W0:Y:S01]  /*04a0*/  LDCU.64 UR6, c[0x0][0x3b8] ;  /* 0x00007700ff0677ac */ /* 0x000e220008000a00 */
[----:B------:R-:W1:Y:S01]  /*04b0*/  LDC.64 R2, c[0x0][0x3b8] ;  /* 0x0000ee00ff027b82 */ /* 0x000e620000000a00 */
[----:B0-----:R-:W0:Y:S08]  /*04c0*/  I2F.U64.RP R10, UR6 ;  /* 0x00000006000a7d12 */ /* 0x001e300008309000 */
[----:B0-----:R-:W0:Y:S02]  /*04d0*/  MUFU.RCP R10, R10 ;  /* 0x0000000a000a7308 */ /* 0x001e240000001000 */
[----:B0-----:R-:W-:-:S06]  /*04e0*/  VIADD R6, R10, 0x1ffffffe ;  /* 0x1ffffffe0a067836 */ /* 0x001fcc0000000000 */
        /* <DEDUP_REMOVED lines=19> */
[----:B------:R-:W-:-:S04]  /*0620*/  IMAD.HI.U32 R8, R9, R13, RZ ;  /* 0x0000000d09087227 */ /* 0x000fc800078e00ff */
[----:B------:R-:W-:Y:S02]  /*0630*/  IMAD.X R6, RZ, RZ, ~R7, P0 ;  /* 0x000000ffff067224 */ /* 0x000fe400000e0e07 */
[----:B------:R-:W-:Y:S02]  /*0640*/  IMAD.MOV.U32 R7, RZ, RZ, RZ ;  /* 0x000000ffff077224 */ /* 0x000fe400078e00ff */
[----:B------:R-:W-:-:S04]  /*0650*/  IMAD.WIDE.U32 R8, P0, R9, R6, R8 ;  /* 0x0000000609087225 */ /* 0x000fc80007800008 */
[C---:B------:R-:W-:Y:S02]  /*0660*/  IMAD R10, R11.reuse, R6, RZ ;  /* 0x000000060b0a7224 */ /* 0x040fe400078e02ff */
[----:B------:R-:W-:-:S04]  /*0670*/  IMAD.HI.U32 R9, P1, R11, R13, R8 ;  /* 0x0000000d0b097227 */ /* 0x000fc80007820008 */
[----:B------:R-:W-:Y:S01]  /*0680*/  IMAD.HI.U32 R6, R11, R6, RZ ;  /* 0x000000060b067227 */ /* 0x000fe200078e00ff */
[----:B------:R-:W-:-:S04]  /*0690*/  IADD3 R9, P2, PT, R10, R9, RZ ;  /* 0x000000090a097210 */ /* 0x000fc80007f5e0ff */
[----:B------:R-:W-:Y:S01]  /*06a0*/  IADD3.X R11, PT, PT, R6, R11, RZ, P0, !PT ;  /* 0x0000000b060b7210 */ /* 0x000fe200007fe4ff */
        /* <DEDUP_REMOVED lines=22> */
[----:B------:R-:W-:Y:S01]  /*0810*/  ISETP.GE.U32.AND P0, PT, R5, R2, PT ;  /* 0x000000020500720c */ /* 0x000fe20003f06070 */
[----:B------:R-:W-:Y:S01]  /*0820*/  HFMA2 R5, -RZ, RZ, 0, 0 ;  /* 0x00000000ff057431 */ /* 0x000fe200000001ff */
[----:B------:R-:W-:Y:S02]  /*0830*/  ISETP.NE.U32.AND P1, PT, R2, RZ, PT ;  /* 0x000000ff0200720c */ /* 0x000fe40003f25070 */
[----:B------:R-:W-:Y:S02]  /*0840*/  IADD3 R9, PT, PT, R6, 0x1, RZ ;  /* 0x0000000106097810 */ /* 0x000fe40007ffe0ff */
[----:B------:R-:W-:Y:S02]  /*0850*/  ISETP.GE.U32.AND.EX P0, PT, R8, R3, PT, P0 ;  /* 0x000000030800720c */ /* 0x000fe40003f06100 */
[----:B------:R-:W-:-:S02]  /*0860*/  ISETP.NE.AND.EX P1, PT, R3, RZ, PT, P1 ;  /* 0x000000ff0300720c */ /* 0x000fc40003f25310 */
[----:B------:R-:W-:-:S04]  /*0870*/  SEL R9, R9, R6, P0 ;  /* 0x0000000609097207 */ /* 0x000fc80000000000 */
[----:B------:R-:W-:Y:S01]  /*0880*/  SEL R9, R9, 0xffffffff, P1 ;  /* 0xffffffff09097807 */ /* 0x000fe20000800000 */
[----:B------:R-:W-:Y:S06]  /*0890*/  RET.REL.NODEC R4 `(_Z6mataddPfS_S_mmmmm) ;  /* 0xfffffff404d87950 */ /* 0x000fec0003c3ffff */
.L_x_56:
        /* <DEDUP_REMOVED lines=14> */
.L_x_69:


//--------------------- .text._Z6matmulPfS_S_mmmmmmm --------------------------
	.section	.text._Z6matmulPfS_S_mmmmmmm,"ax",@progbits
	.align	128
        .global         _Z6matmulPfS_S_mmmmmmm
        .type           _Z6matmulPfS_S_mmmmmmm,@function
        .size           _Z6matmulPfS_S_mmmmmmm,(.L_x_70 - _Z6matmulPfS_S_mmmmmmm)
        .other          _Z6matmulPfS_S_mmmmmmm,@"STO_CUDA_ENTRY STV_DEFAULT"
_Z6matmulPfS_S_mmmmmmm:
.text._Z6matmulPfS_S_mmmmmmm:
        /* <DEDUP_REMOVED lines=11> */
[----:B------:R-:W-:Y:S01]  /*00b0*/  IMAD.U32 R0, RZ, RZ, UR5 ;  /* 0x00000005ff007e24 */ /* 0x000fe2000f8e00ff */
[----:B------:R-:W-:Y:S02]  /*00c0*/  ISETP.LT.U32.AND P0, PT, R2, UR4, PT ;  /* 0x0000000402007c0c */ /* 0x000fe4000bf01070 */
[----:B------:R-:W-:-:S04]  /*00d0*/  SHF.R.S32.HI R3, RZ, 0x1f, R2 ;  /* 0x0000001fff037819 */ /* 0x000fc80000011402 */
[----:B------:R-:W-:-:S13]  /*00e0*/  ISETP.GT.U32.AND.EX P0, PT, R0, R3, PT, P0 ;  /* 0x000000030000720c */ /* 0x000fda0003f04100 */
[----:B------:R-:W-:Y:S05]  /*00f0*/  @!P0 EXIT ;  /* 0x000000000000894d */ /* 0x000fea0003800000 */
[----:B------:R-:W-:Y:S01]  /*0100*/  LOP3.LUT R0, R3, UR11, RZ, 0xfc, !PT ;  /* 0x0000000b03007c12 */ /* 0x000fe2000f8efcff */
[----:B------:R-:W-:Y:S03]  /*0110*/  BSSY.RECONVERGENT B0, `(.L_x_57) ;  /* 0x000001e000007945 */ /* 0x000fe60003800200 */
[----:B------:R-:W-:-:S13]  /*0120*/  ISETP.NE.U32.AND P0, PT, R0, RZ, PT ;  /* 0x000000ff0000720c */ /* 0x000fda0003f05070 */
[----:B------:R-:W-:Y:S05]  /*0130*/  @P0 BRA `(.L_x_58) ;  /* 0x0000000000540947 */ /* 0x000fea0003800000 */
[----:B------:R-:W0:Y:S01]  /*0140*/  I2F.U32.RP R0, UR10 ;  /* 0x0000000a00007d06 */ /* 0x000e220008209000 */
[----:B------:R-:W-:-:S07]  /*0150*/  ISETP.NE.U32.AND P2, PT, RZ, UR10, PT ;  /* 0x0000000aff007c0c */ /* 0x000fce000bf45070 */
[----:B0-----:R-:W0:Y:S02]  /*0160*/  MUFU.RCP R0, R0 ;  /* 0x0000000000007308 */ /* 0x001e240000001000 */
[----:B0-----:R-:W-:-:S06]  /*0170*/  VIADD R4, R0, 0xffffffe ;  /* 0x0ffffffe00047836 */ /* 0x001fcc0000000000 */
[----:B------:R0:W1:Y:S02]  /*0180*/  F2I.FTZ.U32.TRUNC.NTZ R5, R4 ;  /* 0x0000000400057305 */ /* 0x000064000021f000 */
[----:B0-----:R-:W-:Y:S02]  /*0190*/  IMAD.MOV.U32 R4, RZ, RZ, RZ ;  /* 0x000000ffff047224 */ /* 0x001fe400078e00ff */
[----:B-1----:R-:W-:-:S04]  /*01a0*/  IMAD.MOV R3, RZ, RZ, -R5 ;  /* 0x000000ffff037224 */ /* 0x002fc800078e0a05 */
[----:B------:R-:W-:-:S04]  /*01b0*/  IMAD R3, R3, UR10, RZ ;  /* 0x0000000a03037c24 */ /* 0x000fc8000f8e02ff */
[----:B------:R-:W-:-:S06]  /*01c0*/  IMAD.HI.U32 R5, R5, R3, R4 ;  /* 0x0000000305057227 */ /* 0x000fcc00078e0004 */
[----:B------:R-:W-:-:S05]  /*01d0*/  IMAD.HI.U32 R0, R5, R2, RZ ;  /* 0x0000000205007227 */ /* 0x000fca00078e00ff */
[----:B------:R-:W-:-:S05]  /*01e0*/  IADD3 R3, PT, PT, -R0, RZ, RZ ;  /* 0x000000ff00037210 */ /* 0x000fca0007ffe1ff */
[----:B------:R-:W-:-:S05]  /*01f0*/  IMAD R3, R3, UR10, R2 ;  /* 0x0000000a03037c24 */ /* 0x000fca000f8e0202 */
[----:B------:R-:W-:-:S13]  /*0200*/  ISETP.GE.U32.AND P0, PT, R3, UR10, PT ;  /* 0x0000000a03007c0c */ /* 0x000fda000bf06070 */
[----:B------:R-:W-:Y:S02]  /*0210*/  @P0 VIADD R3, R3, -UR10 ;  /* 0x8000000a03030c36 */ /* 0x000fe40008000000 */
[----:B------:R-:W-:-:S03]  /*0220*/  @P0 VIADD R0, R0, 0x1 ;  /* 0x0000000100000836 */ /* 0x000fc60000000000 */
[----:B------:R-:W-:-:S13]  /*0230*/  ISETP.GE.U32.AND P1, PT, R3, UR10, PT ;  /* 0x0000000a03007c0c */ /* 0x000fda000bf26070 */
[----:B------:R-:W-:Y:S01]  /*0240*/  @P1 VIADD R0, R0, 0x1 ;  /* 0x0000000100001836 */ /* 0x000fe20000000000 */
[----:B------:R-:W-:-:S04]  /*0250*/  @!P2 LOP3.LUT R0, RZ, UR10, RZ, 0x33, !PT ;  /* 0x0000000aff00ac12 */ /* 0x000fc8000f8e33ff */
[----:B------:R-:W-:-:S05]  /*0260*/  IADD3 R5, PT, PT, -R0, RZ, RZ ;  /* 0x000000ff00057210 */ /* 0x000fca0007ffe1ff */
[----:B------:R-:W-:Y:S01]  /*0270*/  IMAD R5, R5, UR10, R2 ;  /* 0x0000000a05057c24 */ /* 0x000fe2000f8e0202 */
[----:B------:R-:W-:Y:S06]  /*0280*/  BRA `(.L_x_59) ;  /* 0x0000000000187947 */ /* 0x000fec0003800000 */
.L_x_58:
[----:B------:R-:W-:-:S07]  /*0290*/  MOV R0, 0x2b0 ;  /* 0x000002b000007802 */ /* 0x000fce0000000f00 */
[----:B------:R-:W-:Y:S05]  /*02a0*/  CALL.REL.NOINC `($__internal_5_$__cuda_sm20_div_u64) ;  /* 0x0000000c00ec7944 */ /* 0x000fea0003c00000 */
[----:B------:R-:W0:Y:S01]  /*02b0*/  LDCU UR4, c[0x0][0x3c8] ;  /* 0x00007900ff0477ac */ /* 0x000e220008000800 */
[--C-:B------:R-:W-:Y:S02]  /*02c0*/  IMAD.MOV R5, RZ, RZ, -R3.reuse ;  /* 0x000000ffff057224 */ /* 0x100fe400078e0a03 */
[----:B------:R-:W-:Y:S02]  /*02d0*/  IMAD.MOV.U32 R0, RZ, RZ, R3 ;  /* 0x000000ffff007224 */ /* 0x000fe400078e0003 */
[----:B0-----:R-:W-:-:S07]  /*02e0*/  IMAD R5, R5, UR4, R2 ;  /* 0x0000000405057c24 */ /* 0x001fce000f8e0202 */
.L_x_59:
[----:B------:R-:W-:Y:S05]  /*02f0*/  BSYNC.RECONVERGENT B0 ;  /* 0x0000000000007941 */ /* 0x000fea0003800200 */
.L_x_57:
[----:B------:R-:W0:Y:S01]  /*0300*/  LDC.64 R14, c[0x0][0x3b8] ;  /* 0x0000ee00ff0e7b82 */ /* 0x000e220000000a00 */
[----:B------:R-:W1:Y:S01]  /*0310*/  LDCU.64 UR4, c[0x0][0x3a8] ;  /* 0x00007500ff0477ac */ /* 0x000e620008000a00 */
[--C-:B------:R-:W-:Y:S02]  /*0320*/  SHF.R.S64 R2, RZ, 0x1e, R5.reuse ;  /* 0x0000001eff027819 */ /* 0x100fe40000001005 */
[----:B------:R-:W-:Y:S01]  /*0330*/  SHF.R.S32.HI R5, RZ, 0x1e, R5 ;  /* 0x0000001eff057819 */ /* 0x000fe20000011405 */
[----:B------:R-:W2:Y:S01]  /*0340*/  LDCU.64 UR6, c[0x0][0x390] ;  /* 0x00007200ff0677ac */ /* 0x000ea20008000a00 */
[----:B------:R-:W-:Y:S01]  /*0350*/  SHF.R.S32.HI R3, RZ, 0x1f, R0 ;  /* 0x0000001fff037819 */ /* 0x000fe20000011400 */
[----:B------:R-:W-:Y:S01]  /*0360*/  IMAD.MOV.U32 R12, RZ, RZ, R2 ;  /* 0x000000ffff0c7224 */ /* 0x000fe200078e0002 */
[----:B------:R-:W-:-:S03]  /*0370*/  MOV R13, R5 ;  /* 0x00000005000d7202 */ /* 0x000fc60000000f00 */
[----:B-1----:R-:W-:Y:S02]  /*0380*/  IMAD R9, R3, UR4, RZ ;  /* 0x0000000403097c24 */ /* 0x002fe4000f8e02ff */
[----:B------:R-:W-:Y:S01]  /*0390*/  IMAD.WIDE.U32 R6, R0, UR4, R12 ;  /* 0x0000000400067c25 */ /* 0x000fe2000f8e000c */
[----:B0-----:R-:W-:-:S03]  /*03a0*/  ISETP.NE.U32.AND P0, PT, R14, RZ, PT ;  /* 0x000000ff0e00720c */ /* 0x001fc60003f05070 */
[----:B------:R-:W-:Y:S01]  /*03b0*/  IMAD R9, R0, UR5, R9 ;  /* 0x0000000500097c24 */ /* 0x000fe2000f8e0209 */
[----:B--2---:R-:W-:Y:S02]  /*03c0*/  IADD3 R10, P1, PT, R6, UR6, RZ ;  /* 0x00000006060a7c10 */ /* 0x004fe4000ff3e0ff */
[----:B------:R-:W-:Y:S02]  /*03d0*/  ISETP.NE.AND.EX P0, PT, R15, RZ, PT, P0 ;  /* 0x000000ff0f00720c */ /* 0x000fe40003f05300 */
[----:B------:R-:W-:-:S11]  /*03e0*/  IADD3.X R11, PT, PT, R7, UR7, R9, P1, !PT ;  /* 0x00000007070b7c10 */ /* 0x000fd60008ffe409 */
[----:B------:R-:W-:Y:S05]  /*03f0*/  @!P0 EXIT ;  /* 0x000000000000894d */ /* 0x000fea0003800000 */
[----:B------:R-:W0:Y:S01]  /*0400*/  LDCU.64 UR6, c[0x0][0x358] ;  /* 0x00006b00ff0677ac */ /* 0x000e220008000a00 */
[C---:B------:R-:W-:Y:S02]  /*0410*/  ISETP.GE.U32.AND P1, PT, R14.reuse, 0x8, PT ;  /* 0x000000080e00780c */ /* 0x040fe40003f26070 */
[----:B------:R-:W-:Y:S02]  /*0420*/  CS2R R6, SRZ ;  /* 0x0000000000067805 */ /* 0x000fe4000001ff00 */
[----:B------:R-:W-:Y:S02]  /*0430*/  LOP3.LUT R4, R14, 0x7, RZ, 0xc0, !PT ;  /* 0x000000070e047812 */ /* 0x000fe400078ec0ff */
[----:B------:R-:W-:Y:S02]  /*0440*/  ISETP.GE.U32.AND.EX P1, PT, R15, RZ, PT, P1 ;  /* 0x000000ff0f00720c */ /* 0x000fe40003f26110 */
[----:B------:R-:W-:-:S04]  /*0450*/  ISETP.NE.U32.AND P0, PT, R4, RZ, PT ;  /* 0x000000ff0400720c */ /* 0x000fc80003f05070 */
[----:B------:R-:W-:Y:S01]  /*0460*/  ISETP.NE.AND.EX P0, PT, RZ, RZ, PT, P0 ;  /* 0x000000ffff00720c */ /* 0x000fe20003f05300 */
[----:B0-----:R0:W5:Y:S06]  /*0470*/  LDG.E R23, desc[UR6][R10.64] ;  /* 0x000000060a177981 */ /* 0x00116c000c1e1900 */
[----:B------:R-:W-:Y:S06]  /*0480*/  @!P1 BRA `(.L_x_60) ;  /* 0x0000000400309947 */ /* 0x000fec0003800000 */
[----:B------:R-:W1:Y:S01]  /*0490*/  LDC R7, c[0x0][0x3bc] ;  /* 0x0000ef00ff077b82 */ /* 0x000e620000000800 */
[----:B------:R-:W-:Y:S01]  /*04a0*/  LOP3.LUT R6, R14, 0xfffffff8, RZ, 0xc0, !PT ;  /* 0xfffffff80e067812 */ /* 0x000fe200078ec0ff */
[----:B------:R-:W2:Y:S04]  /*04b0*/  LDCU.128 UR12, c[0x0][0x380] ;  /* 0x00007000ff0c77ac */ /* 0x000ea80008000c00 */
[----:B------:R-:W-:Y:S01]  /*04c0*/  IMAD.MOV.U32 R15, RZ, RZ, R6 ;  /* 0x000000ffff0f7224 */ /* 0x000fe200078e0006 */
[----:B------:R-:W-:Y:S01]  /*04d0*/  UMOV UR4, URZ ;  /* 0x000000ff00047c82 */ /* 0x000fe20008000000 */
[----:B------:R-:W3:Y:S01]  /*04e0*/  LDC.64 R8, c[0x0][0x3a0] ;  /* 0x0000e800ff087b82 */ /* 0x000ee20000000a00 */
[----:B------:R-:W-:Y:S01]  /*04f0*/  UMOV UR5, URZ ;  /* 0x000000ff00057c82 */ /* 0x000fe20008000000 */
[----:B-12---:R-:W-:-:S07]  /*0500*/  IMAD.MOV.U32 R22, RZ, RZ, R7 ;  /* 0x000000ffff167224 */ /* 0x006fce00078e0007 */
.L_x_61:
[----:B------:R-:W1:Y:S01]  /*0510*/  LDC.64 R16, c[0x0][0x398] ;  /* 0x0000e600ff107b82 */ /* 0x000e620000000a00 */
[----:B------:R-:W-:Y:S01]  /*0520*/  USHF.L.U64.HI UR9, UR4, 0x2, UR5 ;  /* 0x0000000204097899 */ /* 0x000fe20008010205 */
[----:B------:R-:W-:Y:S01]  /*0530*/  MOV R13, R5 ;  /* 0x00000005000d7202 */ /* 0x000fe20000000f00 */
[----:B------:R-:W-:Y:S01]  /*0540*/  USHF.L.U32 UR8, UR4, 0x2, URZ ;  /* 0x0000000204087899 */ /* 0x000fe200080006ff */
[----:B------:R-:W-:Y:S02]  /*0550*/  IMAD.MOV.U32 R12, RZ, RZ, R2 ;  /* 0x000000ffff0c7224 */ /* 0x000fe400078e0002 */
[C---:B---3--:R-:W-:Y:S02]  /*0560*/  IMAD R26, R8.reuse, UR5, RZ ;  /* 0x00000005081a7c24 */ /* 0x048fe4000f8e02ff */
[----:B------:R-:W-:-:S04]  /*0570*/  IMAD.WIDE.U32 R18, R8, UR4, R12 ;  /* 0x0000000408127c25 */ /* 0x000fc8000f8e000c */
[-C--:B-1----:R-:W-:Y:S02]  /*0580*/  IMAD R24, R3, R16.reuse, RZ ;  /* 0x0000001003187224 */ /* 0x082fe400078e02ff */
[----:B------:R-:W-:Y:S01]  /*0590*/  IMAD.WIDE.U32 R20, R0, R16, UR8 ;  /* 0x0000000800147e25 */ /* 0x000fe2000f8e0010 */
[----:B------:R-:W-:-:S03]  /*05a0*/  IADD3 R16, P2, PT, R18, UR14, RZ ;  /* 0x0000000e12107c10 */ /* 0x000fc6000ff5e0ff */
[----:B------:R-:W-:Y:S01]  /*05b0*/  IMAD R25, R0, R17, R24 ;  /* 0x0000001100197224 */ /* 0x000fe200078e0218 */
[----:B------:R-:W-:Y:S01]  /*05c0*/  IADD3 R18, P1, PT, R20, UR12, RZ ;  /* 0x0000000c14127c10 */ /* 0x000fe2000ff3e0ff */
[----:B------:R-:W-:-:S05]  /*05d0*/  IMAD R17, R9, UR4, R26 ;  /* 0x0000000409117c24 */ /* 0x000fca000f8e021a */
[----:B------:R-:W-:Y:S02]  /*05e0*/  IADD3.X R17, PT, PT, R19, UR15, R17, P2, !PT ;  /* 0x0000000f13117c10 */ /* 0x000fe400097fe411 */
[----:B------:R-:W-:-:S03]  /*05f0*/  IADD3.X R19, PT, PT, R21, UR13, R25, P1, !PT ;  /* 0x0000000d15137c10 */ /* 0x000fc60008ffe419 */
[----:B--2---:R-:W2:Y:S04]  /*0600*/  LDG.E R21, desc[UR6][R16.64] ;  /* 0x0000000610157981 */ /* 0x004ea8000c1e1900 */
[----:B------:R-:W2:Y:S01]  /*0610*/  LDG.E R20, desc[UR6][R18.64] ;  /* 0x0000000612147981 */ /* 0x000ea2000c1e1900 */
[----:B------:R-:W-:-:S05]  /*0620*/  IADD3 R26, P1, PT, R16, R8, RZ ;  /* 0x00000008101a7210 */ /* 0x000fca0007f3e0ff */
[----:B------:R-:W-:Y:S02]  /*0630*/  IMAD.X R27, R17, 0x1, R9, P1 ;  /* 0x00000001111b7824 */ /* 0x000fe400008e0609 */
[----:B--2--5:R-:W-:-:S05]  /*0640*/  FFMA R23, R20, R21, R23 ;  /* 0x0000001514177223 */ /* 0x024fca0000000017 */
[----:B------:R1:W-:Y:S04]  /*0650*/  STG.E desc[UR6][R10.64], R23 ;  /* 0x000000170a007986 */ /* 0x0003e8000c101906 */
[----:B------:R-:W2:Y:S04]  /*0660*/  LDG.E R21, desc[UR6][R26.64] ;  /* 0x000000061a157981 */ /* 0x000ea8000c1e1900 */
[----:B------:R-:W2:Y:S01]  /*0670*/  LDG.E R20, desc[UR6][R18.64+0x4] ;  /* 0x0000040612147981 */ /* 0x000ea2000c1e1900 */
[----:B------:R-:W-:-:S05]  /*0680*/  IADD3 R24, P1, PT, R26, R8, RZ ;  /* 0x000000081a187210 */ /* 0x000fca0007f3e0ff */
[----:B------:R-:W-:Y:S02]  /*0690*/  IMAD.X R25, R27, 0x1, R9, P1 ;  /* 0x000000011b197824 */ /* 0x000fe400008e0609 */
[----:B--2---:R-:W-:-:S05]  /*06a0*/  FFMA R29, R20, R21, R23 ;  /* 0x00000015141d7223 */ /* 0x004fca0000000017 */
[----:B------:R-:W-:Y:S04]  /*06b0*/  STG.E desc[UR6][R10.64], R29 ;  /* 0x0000001d0a007986 */ /* 0x000fe8000c101906 */
[----:B------:R-:W1:Y:S04]  /*06c0*/  LDG.E R17, desc[UR6][R24.64] ;  /* 0x0000000618117981 */ /* 0x000e68000c1e1900 */
[----:B------:R-:W1:Y:S01]  /*06d0*/  LDG.E R16, desc[UR6][R18.64+0x8] ;  /* 0x0000080612107981 */ /* 0x000e62000c1e1900 */
[----:B------:R-:W-:-:S05]  /*06e0*/  IADD3 R20, P1, PT, R24, R8, RZ ;  /* 0x0000000818147210 */ /* 0x000fca0007f3e0ff */
[----:B------:R-:W-:Y:S02]  /*06f0*/  IMAD.X R21, R25, 0x1, R9, P1 ;  /* 0x0000000119157824 */ /* 0x000fe400008e0609 */
[----:B-1----:R-:W-:-:S05]  /*0700*/  FFMA R23, R16, R17, R29 ;  /* 0x0000001110177223 */ /* 0x002fca000000001d */
[----:B------:R1:W-:Y:S04]  /*0710*/  STG.E desc[UR6][R10.64], R23 ;  /* 0x000000170a007986 */ /* 0x0003e8000c101906 */
[----:B------:R-:W2:Y:S04]  /*0720*/  LDG.E R27, desc[UR6][R20.64] ;  /* 0x00000006141b7981 */ /* 0x000ea8000c1e1900 */
[----:B------:R-:W2:Y:S01]  /*0730*/  LDG.E R26, desc[UR6][R18.64+0xc] ;  /* 0x00000c06121a7981 */ /* 0x000ea2000c1e1900 */
[----:B------:R-:W-:-:S04]  /*0740*/  IADD3 R16, P1, PT, R20, R8, RZ ;  /* 0x0000000814107210 */ /* 0x000fc80007f3e0ff */
[----:B------:R-:W-:Y:S01]  /*0750*/  IADD3.X R17, PT, PT, R21, R9, RZ, P1, !PT ;  /* 0x0000000915117210 */ /* 0x000fe20000ffe4ff */
[----:B--2---:R-:W-:-:S05]  /*0760*/  FFMA R27, R26, R27, R23 ;  /* 0x0000001b1a1b7223 */ /* 0x004fca0000000017 */
[----:B------:R2:W-:Y:S04]  /*0770*/  STG.E desc[UR6][R10.64], R27 ;  /* 0x0000001b0a007986 */ /* 0x0005e8000c101906 */
        /* <DEDUP_REMOVED lines=8> */
[----:B------:R-:W-:-:S05]  /*0800*/  IADD3 R20, P1, PT, R24, R8, RZ ;  /* 0x0000000818147210 */ /* 0x000fca0007f3e0ff */
[----:B------:R-:W-:Y:S02]  /*0810*/  IMAD.X R21, R25, 0x1, R9, P1 ;  /* 0x0000000119157824 */ /* 0x000fe400008e0609 */
[----:B--2---:R-:W-:-:S05]  /*0820*/  FFMA R27, R26, R28, R23 ;  /* 0x0000001c1a1b7223 */ /* 0x004fca0000000017 */
[----:B------:R2:W-:Y:S04]  /*0830*/  STG.E desc[UR6][R10.64], R27 ;  /* 0x0000001b0a007986 */ /* 0x0005e8000c101906 */
[----:B------:R-:W3:Y:S04]  /*0840*/  LDG.E R28, desc[UR6][R20.64] ;  /* 0x00000006141c7981 */ /* 0x000ee8000c1e1900 */
[----:B------:R-:W3:Y:S01]  /*0850*/  LDG.E R26, desc[UR6][R18.64+0x18] ;  /* 0x00001806121a7981 */ /* 0x000ee2000c1e1900 */
[----:B------:R-:W-:-:S05]  /*0860*/  IADD3 R16, P1, PT, R20, R8, RZ ;  /* 0x0000000814107210 */ /* 0x000fca0007f3e0ff */
[----:B------:R-:W-:Y:S01]  /*0870*/  IMAD.X R17, R21, 0x1, R9, P1 ;  /* 0x0000000115117824 */ /* 0x000fe200008e0609 */
[----:B------:R-:W-:Y:S01]  /*0880*/  IADD3 R15, P1, PT, R15, -0x8, RZ ;  /* 0xfffffff80f0f7810 */ /* 0x000fe20007f3e0ff */
[----:B---3--:R-:W-:-:S05]  /*0890*/  FFMA R29, R26, R28, R27 ;  /* 0x0000001c1a1d7223 */ /* 0x008fca000000001b */
[----:B------:R2:W-:Y:S04]  /*08a0*/  STG.E desc[UR6][R10.64], R29 ;  /* 0x0000001d0a007986 */ /* 0x0005e8000c101906 */
[----:B------:R-:W1:Y:S04]  /*08b0*/  LDG.E R24, desc[UR6][R18.64+0x1c] ;  /* 0x00001c0612187981 */ /* 0x000e68000c1e1900 */
[----:B------:R-:W1:Y:S01]  /*08c0*/  LDG.E R16, desc[UR6][R16.64] ;  /* 0x0000000610107981 */ /* 0x000e62000c1e1900 */
[----:B------:R-:W-:Y:S01]  /*08d0*/  IADD3.X R22, PT, PT, R22, -0x1, RZ, P1, !PT ;  /* 0xffffffff16167810 */ /* 0x000fe20000ffe4ff */
[----:B------:R-:W-:Y:S01]  /*08e0*/  UIADD3 UR4, UP0, UPT, UR4, 0x8, URZ ;  /* 0x0000000804047890 */ /* 0x000fe2000ff1e0ff */
[----:B------:R-:W-:-:S03]  /*08f0*/  ISETP.NE.U32.AND P1, PT, R15, RZ, PT ;  /* 0x000000ff0f00720c */ /* 0x000fc60003f25070 */
[----:B------:R-:W-:Y:S01]  /*0900*/  UIADD3.X UR5, UPT, UPT, URZ, UR5, URZ, UP0, !UPT ;  /* 0x00000005ff057290 */ /* 0x000fe200087fe4ff */
[----:B------:R-:W-:Y:S01]  /*0910*/  ISETP.NE.AND.EX P1, PT, R22, RZ, PT, P1 ;  /* 0x000000ff1600720c */ /* 0x000fe20003f25310 */
[----:B-1----:R-:W-:-:S05]  /*0920*/  FFMA R23, R24, R16, R29 ;  /* 0x0000001018177223 */ /* 0x002fca000000001d */
[----:B------:R2:W-:Y:S07]  /*0930*/  STG.E desc[UR6][R10.64], R23 ;  /* 0x000000170a007986 */ /* 0x0005ee000c101906 */
[----:B------:R-:W-:Y:S05]  /*0940*/  @P1 BRA `(.L_x_61) ;  /* 0xfffffff800f01947 */ /* 0x000fea000383ffff */
.L_x_60:
[----:B------:R-:W-:Y:S05]  /*0950*/  @!P0 EXIT ;  /* 0x000000000000894d */ /* 0x000fea0003800000 */
[----:B------:R-:W-:Y:S02]  /*0960*/  ISETP.GE.U32.AND P1, PT, R4, 0x4, PT ;  /* 0x000000040400780c */ /* 0x000fe40003f26070 */
[----:B------:R-:W-:Y:S02]  /*0970*/  LOP3.LUT R15, R14, 0x3, RZ, 0xc0, !PT ;  /* 0x000000030e0f7812 */ /* 0x000fe400078ec0ff */
[----:B------:R-:W-:Y:S02]  /*0980*/  ISETP.GE.U32.AND.EX P1, PT, RZ, RZ, PT, P1 ;  /* 0x000000ffff00720c */ /* 0x000fe40003f26110 */
[----:B------:R-:W-:-:S04]  /*0990*/  ISETP.NE.U32.AND P0, PT, R15, RZ, PT ;  /* 0x000000ff0f00720c */ /* 0x000fc80003f05070 */
[----:B------:R-:W-:-:S07]  /*09a0*/  ISETP.NE.AND.EX P0, PT, RZ, RZ, PT, P0 ;  /* 0x000000ffff00720c */ /* 0x000fce0003f05300 */
[----:B------:R-:W-:Y:S06]  /*09b0*/  @!P1 BRA `(.L_x_62) ;  /* 0x0000000400209947 */ /* 0x000fec0003800000 */
[----:B------:R-:W1:Y:S01]  /*09c0*/  LDCU.64 UR12, c[0x0][0x3a0] ;  /* 0x00007400ff0c77ac */ /* 0x000e620008000a00 */
[C---:B------:R-:W-:Y:S02]  /*09d0*/  SHF.L.U64.HI R9, R6.reuse, 0x2, R7 ;  /* 0x0000000206097819 */ /* 0x040fe40000010207 */
[C---:B------:R-:W-:Y:S01]  /*09e0*/  SHF.L.U32 R8, R6.reuse, 0x2, RZ ;  /* 0x0000000206087819 */ /* 0x040fe200000006ff */
[----:B------:R-:W3:Y:S01]  /*09f0*/  LDCU.64 UR4, c[0x0][0x398] ;  /* 0x00007300ff0477ac */ /* 0x000ee20008000a00 */
[----:B------:R-:W4:Y:S01]  /*0a00*/  LDCU.128 UR8, c[0x0][0x380] ;  /* 0x00007000ff0877ac */ /* 0x000f220008000c00 */
[----:B-1----:R-:W-:Y:S02]  /*0a10*/  IMAD R17, R7, UR12, RZ ;  /* 0x0000000c07117c24 */ /* 0x002fe4000f8e02ff */
[----:B------:R-:W-:-:S04]  /*0a20*/  IMAD.WIDE.U32 R4, R6, UR12, R12 ;  /* 0x0000000c06047c25 */ /* 0x000fc8000f8e000c */
[----:B---3--:R-:W-:Y:S02]  /*0a30*/  IMAD R19, R3, UR4, RZ ;  /* 0x0000000403137c24 */ /* 0x008fe4000f8e02ff */
[----:B------:R-:W-:Y:S01]  /*0a40*/  IMAD.WIDE.U32 R8, R0, UR4, R8 ;  /* 0x0000000400087c25 */ /* 0x000fe2000f8e0008 */
[----:B----4-:R-:W-:-:S03]  /*0a50*/  IADD3 R16, P2, PT, R4, UR10, RZ ;  /* 0x0000000a04107c10 */ /* 0x010fc6000ff5e0ff */
[----:B------:R-:W-:Y:S01]  /*0a60*/  IMAD R17, R6, UR13, R17 ;  /* 0x0000000d06117c24 */ /* 0x000fe2000f8e0211 */
[----:B------:R-:W-:Y:S01]  /*0a70*/  IADD3 R18, P1, PT, R8, UR8, RZ ;  /* 0x0000000808127c10 */ /* 0x000fe2000ff3e0ff */
[----:B------:R-:W-:-:S03]  /*0a80*/  IMAD R2, R0, UR5, R19 ;  /* 0x0000000500027c24 */ /* 0x000fc6000f8e0213 */
[----:B------:R-:W-:Y:S02]  /*0a90*/  IADD3.X R17, PT, PT, R5, UR11, R17, P2, !PT ;  /* 0x0000000b05117c10 */ /* 0x000fe400097fe411 */
[----:B------:R-:W-:-:S03]  /*0aa0*/  IADD3.X R19, PT, PT, R2, UR9, R9, P1, !PT ;  /* 0x0000000902137c10 */ /* 0x000fc60008ffe409 */
[----:B------:R-:W3:Y:S04]  /*0ab0*/  LDG.E R16, desc[UR6][R16.64] ;  /* 0x0000000610107981 */ /* 0x000ee8000c1e1900 */
[----:B------:R-:W3:Y:S01]  /*0ac0*/  LDG.E R18, desc[UR6][R18.64] ;  /* 0x0000000612127981 */ /* 0x000ee2000c1e1900 */
[----:B------:R-:W-:-:S05]  /*0ad0*/  IADD3 R21, P1, PT, R6, 0x1, RZ ;  /* 0x0000000106157810 */ /* 0x000fca0007f3e0ff */
[----:B------:R-:W-:Y:S02]  /*0ae0*/  IMAD.X R8, RZ, RZ, R7, P1 ;  /* 0x000000ffff087224 */ /* 0x000fe400008e0607 */
[----:B------:R-:W-:-:S03]  /*0af0*/  IMAD.SHL.U32 R4, R21, 0x4, RZ ;  /* 0x0000000415047824 */ /* 0x000fc600078e00ff */
[C---:B------:R-:W-:Y:S01]  /*0b00*/  SHF.L.U64.HI R5, R21.reuse, 0x2, R8 ;  /* 0x0000000215057819 */ /* 0x040fe20000010208 */
[----:B------:R-:W-:Y:S01]  /*0b10*/  IMAD.WIDE.U32 R8, R21, UR12, R12 ;  /* 0x0000000c15087c25 */ /* 0x000fe2000f8e000c */
[----:B------:R-:W-:Y:S02]  /*0b20*/  LOP3.LUT R4, R4, 0xfffffffc, RZ, 0xc0, !PT ;  /* 0xfffffffc04047812 */ /* 0x000fe400078ec0ff */
[----:B------:R-:W-:Y:S01]  /*0b30*/  LOP3.LUT R5, R5, 0x3, RZ, 0xc0, !PT ;  /* 0x0000000305057812 */ /* 0x000fe200078ec0ff */
[----:B------:R-:W-:Y:S01]  /*0b40*/  IMAD R9, R21, UR13, R9 ;  /* 0x0000000d15097c24 */ /* 0x000fe2000f8e0209 */
[----:B------:R-:W-:Y:S01]  /*0b50*/  IADD3 R8, P2, PT, R8, UR10, RZ ;  /* 0x0000000a08087c10 */ /* 0x000fe2000ff5e0ff */
[----:B------:R-:W-:-:S03]  /*0b60*/  IMAD.WIDE.U32 R4, R0, UR4, R4 ;  /* 0x0000000400047c25 */ /* 0x000fc6000f8e0004 */
[----:B------:R-:W-:Y:S02]  /*0b70*/  IADD3.X R9, PT, PT, R9, UR11, RZ, P2, !PT ;  /* 0x0000000b09097c10 */ /* 0x000fe400097fe4ff */
[----:B------:R-:W-:-:S04]  /*0b80*/  IADD3 R4, P1, PT, R4, UR8, RZ ;  /* 0x0000000804047c10 */ /* 0x000fc8000ff3e0ff */
[----:B------:R-:W-:Y:S01]  /*0b90*/  IADD3.X R5, PT, PT, R2, UR9, R5, P1, !PT ;  /* 0x0000000902057c10 */ /* 0x000fe20008ffe405 */
[----:B---3-5:R-:W-:-:S05]  /*0ba0*/  FFMA R21, R18, R16, R23 ;  /* 0x0000001012157223 */ /* 0x028fca0000000017 */
[----:B------:R1:W-:Y:S04]  /*0bb0*/  STG.E desc[UR6][R10.64], R21 ;  /* 0x000000150a007986 */ /* 0x0003e8000c101906 */
[----:B------:R3:W1:Y:S04]  /*0bc0*/  LDG.E R20, desc[UR6][R4.64] ;  /* 0x0000000604147981 */ /* 0x000668000c1e1900 */
[----:B------:R4:W1:Y:S01]  /*0bd0*/  LDG.E R22, desc[UR6][R8.64] ;  /* 0x0000000608167981 */ /* 0x000862000c1e1900 */
[----:B--2---:R-:W-:-:S04]  /*0be0*/  IADD3 R23, P1, PT, R6, 0x2, RZ ;  /* 0x0000000206177810 */ /* 0x004fc80007f3e0ff */
[----:B------:R-:W-:Y:S01]  /*0bf0*/  SHF.L.U32 R18, R23, 0x2, RZ ;  /* 0x0000000217127819 */ /* 0x000fe200000006ff */
[----:B------:R-:W-:-:S03]  /*0c00*/  IMAD.X R16, RZ, RZ, R7, P1 ;  /* 0x000000ffff107224 */ /* 0x000fc600008e0607 */
[----:B------:R-:W-:Y:S02]  /*0c10*/  LOP3.LUT R18, R18, 0xfffffffc, RZ, 0xc0, !PT ;  /* 0xfffffffc12127812 */ /* 0x000fe400078ec0ff */
[----:B------:R-:W-:-:S04]  /*0c20*/  SHF.L.U64.HI R16, R23, 0x2, R16 ;  /* 0x0000000217107819 */ /* 0x000fc80000010210 */
[----:B------:R-:W-:Y:S01]  /*0c30*/  LOP3.LUT R19, R16, 0x3, RZ, 0xc0, !PT ;  /* 0x0000000310137812 */ /* 0x000fe200078ec0ff */
[----:B------:R-:W-:-:S04]  /*0c40*/  IMAD.WIDE.U32 R16, R23, UR12, R12 ;  /* 0x0000000c17107c25 */ /* 0x000fc8000f8e000c */
[----:B------:R-:W-:Y:S01]  /*0c50*/  IMAD.WIDE.U32 R18, R0, UR4, R18 ;  /* 0x0000000400127c25 */ /* 0x000fe2000f8e0012 */
[----:B---3--:R-:W-:-:S03]  /*0c60*/  IADD3 R4, P2, PT, R16, UR10, RZ ;  /* 0x0000000a10047c10 */ /* 0x008fc6000ff5e0ff */
[----:B------:R-:W-:Y:S01]  /*0c70*/  IMAD R17, R23, UR13, R17 ;  /* 0x0000000d17117c24 */ /* 0x000fe2000f8e0211 */
[----:B----4-:R-:W-:-:S04]  /*0c80*/  IADD3 R8, P1, PT, R18, UR8, RZ ;  /* 0x0000000812087c10 */ /* 0x010fc8000ff3e0ff */
[----:B------:R-:W-:Y:S02]  /*0c90*/  IADD3.X R5, PT, PT, R17, UR11, RZ, P2, !PT ;  /* 0x0000000b11057c10 */ /* 0x000fe400097fe4ff */
[----:B------:R-:W-:Y:S01]  /*0ca0*/  IADD3.X R9, PT, PT, R2, UR9, R19, P1, !PT ;  /* 0x0000000902097c10 */ /* 0x000fe20008ffe413 */
[----:B-1----:R-:W-:-:S05]  /*0cb0*/  FFMA R21, R20, R22, R21 ;  /* 0x0000001614157223 */ /* 0x002fca0000000015 */
[----:B------:R1:W-:Y:S04]  /*0cc0*/  STG.E desc[UR6][R10.64], R21 ;  /* 0x000000150a007986 */ /* 0x0003e8000c101906 */
[----:B------:R2:W1:Y:S04]  /*0cd0*/  LDG.E R20, desc[UR6][R8.64] ;  /* 0x0000000608147981 */ /* 0x000468000c1e1900 */
[----:B------:R3:W1:Y:S01]  /*0ce0*/  LDG.E R22, desc[UR6][R4.64] ;  /* 0x0000000604167981 */ /* 0x000662000c1e1900 */
        /* <DEDUP_REMOVED lines=8> */
[----:B--2---:R-:W-:Y:S01]  /*0d70*/  IADD3 R8, P2, PT, R18, UR10, RZ ;  /* 0x0000000a12087c10 */ /* 0x004fe2000ff5e0ff */
[----:B------:R-:W-:-:S03]  /*0d80*/  IMAD.WIDE.U32 R16, R0, UR4, R16 ;  /* 0x0000000400107c25 */ /* 0x000fc6000f8e0010 */
[----:B------:R-:W-:Y:S02]  /*0d90*/  IADD3.X R9, PT, PT, R7, UR11, RZ, P2, !PT ;  /* 0x0000000b07097c10 */ /* 0x000fe400097fe4ff */
[----:B---3--:R-:W-:-:S04]  /*0da0*/  IADD3 R4, P1, PT, R16, UR8, RZ ;  /* 0x0000000810047c10 */ /* 0x008fc8000ff3e0ff */
[----:B------:R-:W-:Y:S01]  /*0db0*/  IADD3.X R5, PT, PT, R2, UR9, R17, P1, !PT ;  /* 0x0000000902057c10 */ /* 0x000fe20008ffe411 */
[----:B-1----:R-:W-:-:S05]  /*0dc0*/  FFMA R21, R20, R22, R21 ;  /* 0x0000001614157223 */ /* 0x002fca0000000015 */
[----:B------:R1:W-:Y:S04]  /*0dd0*/  STG.E desc[UR6][R10.64], R21 ;  /* 0x000000150a007986 */ /* 0x0003e8000c101906 */
[----:B------:R-:W2:Y:S04]  /*0de0*/  LDG.E R8, desc[UR6][R8.64] ;  /* 0x0000000608087981 */ /* 0x000ea8000c1e1900 */
[----:B------:R-:W2:Y:S01]  /*0df0*/  LDG.E R4, desc[UR6][R4.64] ;  /* 0x0000000604047981 */ /* 0x000ea2000c1e1900 */
[----:B------:R-:W-:Y:S01]  /*0e00*/  IMAD.MOV.U32 R7, RZ, RZ, RZ ;  /* 0x000000ffff077224 */ /* 0x000fe200078e00ff */
[----:B------:R-:W-:Y:S01]  /*0e10*/  IADD3 R6, PT, PT, R6, 0x4, RZ ;  /* 0x0000000406067810 */ /* 0x000fe20007ffe0ff */
[----:B--2---:R-:W-:-:S05]  /*0e20*/  FFMA R23, R4, R8, R21 ;  /* 0x0000000804177223 */ /* 0x004fca0000000015 */
[----:B------:R1:W-:Y:S02]  /*0e30*/  STG.E desc[UR6][R10.64], R23 ;  /* 0x000000170a007986 */ /* 0x0003e4000c101906 */
.L_x_62:
[----:B------:R-:W-:Y:S05]  /*0e40*/  @!P0 EXIT ;  /* 0x000000000000894d */ /* 0x000fea0003800000 */
[----:B------:R-:W-:Y:S02]  /*0e50*/  ISETP.NE.U32.AND P1, PT, R15, 0x1, PT ;  /* 0x000000010f00780c */ /* 0x000fe40003f25070 */
[----:B------:R-:W-:Y:S02]  /*0e60*/  LOP3.LUT R14, R14, 0x1, RZ, 0xc0, !PT ;  /* 0x000000010e0e7812 */ /* 0x000fe400078ec0ff */
[----:B------:R-:W-:Y:S02]  /*0e70*/  ISETP.NE.AND.EX P1, PT, RZ, RZ, PT, P1 ;  /* 0x000000ffff00720c */ /* 0x000fe40003f25310 */
[----:B------:R-:W-:-:S04]  /*0e80*/  ISETP.NE.U32.AND P0, PT, R14, 0x1, PT ;  /* 0x000000010e00780c */ /* 0x000fc80003f05070 */
[----:B------:R-:W-:-:S07]  /*0e90*/  ISETP.NE.U32.AND.EX P0, PT, RZ, RZ, PT, P0 ;  /* 0x000000ffff00720c */ /* 0x000fce0003f05100 */
[----:B------:R-:W-:Y:S06]  /*0ea0*/  @!P1 BRA `(.L_x_63) ;  /* 0x0000000000989947 */ /* 0x000fec0003800000 */
[----:B------:R-:W3:Y:S01]  /*0eb0*/  LDCU.64 UR12, c[0x0][0x3a0] ;  /* 0x00007400ff0c77ac */ /* 0x000ee20008000a00 */
[C---:B------:R-:W-:Y:S01]  /*0ec0*/  SHF.L.U64.HI R5, R6.reuse, 0x2, R7 ;  /* 0x0000000206057819 */ /* 0x040fe20000010207 */
[C---:B------:R-:W-:Y:S01]  /*0ed0*/  IMAD.SHL.U32 R4, R6.reuse, 0x4, RZ ;  /* 0x0000000406047824 */ /* 0x040fe200078e00ff */
[----:B------:R-:W4:Y:S01]  /*0ee0*/  LDCU.64 UR4, c[0x0][0x398] ;  /* 0x00007300ff0477ac */ /* 0x000f220008000a00 */
[----:B------:R-:W0:Y:S01]  /*0ef0*/  LDCU.128 UR8, c[0x0][0x380] ;  /* 0x00007000ff0877ac */ /* 0x000e220008000c00 */
[----:B---3--:R-:W-:Y:S02]  /*0f00*/  IMAD R17, R7, UR12, RZ ;  /* 0x0000000c07117c24 */ /* 0x008fe4000f8e02ff */
[----:B------:R-:W-:-:S04]  /*0f10*/  IMAD.WIDE.U32 R8, R6, UR12, R12 ;  /* 0x0000000c06087c25 */ /* 0x000fc8000f8e000c */
[----:B----4-:R-:W-:Y:S02]  /*0f20*/  IMAD R15, R3, UR4, RZ ;  /* 0x00000004030f7c24 */ /* 0x010fe4000f8e02ff */
[----:B------:R-:W-:Y:S01]  /*0f30*/  IMAD.WIDE.U32 R4, R0, UR4, R4 ;  /* 0x0000000400047c25 */ /* 0x000fe2000f8e0004 */
[----:B0-----:R-:W-:-:S03]  /*0f40*/  IADD3 R8, P2, PT, R8, UR10, RZ ;  /* 0x0000000a08087c10 */ /* 0x001fc6000ff5e0ff */
[----:B------:R-:W-:Y:S01]  /*0f50*/  IMAD R17, R6, UR13, R17 ;  /* 0x0000000d06117c24 */ /* 0x000fe2000f8e0211 */
[----:B------:R-:W-:Y:S01]  /*0f60*/  IADD3 R4, P1, PT, R4, UR8, RZ ;  /* 0x0000000804047c10 */ /* 0x000fe2000ff3e0ff */
[----:B------:R-:W-:-:S03]  /*0f70*/  IMAD R2, R0, UR5, R15 ;  /* 0x0000000500027c24 */ /* 0x000fc6000f8e020f */
[----:B------:R-:W-:Y:S02]  /*0f80*/  IADD3.X R9, PT, PT, R9, UR11, R17, P2, !PT ;  /* 0x0000000b09097c10 */ /* 0x000fe400097fe411 */
[----:B------:R-:W-:-:S03]  /*0f90*/  IADD3.X R5, PT, PT, R2, UR9, R5, P1, !PT ;  /* 0x0000000902057c10 */ /* 0x000fc60008ffe405 */
[----:B------:R-:W3:Y:S04]  /*0fa0*/  LDG.E R8, desc[UR6][R8.64] ;  /* 0x0000000608087981 */ /* 0x000ee8000c1e1900 */
[----:B------:R0:W3:Y:S01]  /*0fb0*/  LDG.E R18, desc[UR6][R4.64] ;  /* 0x0000000604127981 */ /* 0x0000e2000c1e1900 */
[----:B------:R-:W-:-:S05]  /*0fc0*/  IADD3 R19, P1, PT, R6, 0x1, RZ ;  /* 0x0000000106137810 */ /* 0x000fca0007f3e0ff */
[----:B------:R-:W-:Y:S02]  /*0fd0*/  IMAD.X R14, RZ, RZ, R7, P1 ;  /* 0x000000ffff0e7224 */ /* 0x000fe400008e0607 */
[C---:B------:R-:W-:Y:S02]  /*0fe0*/  IMAD.SHL.U32 R15, R19.reuse, 0x4, RZ ;  /* 0x00000004130f7824 */ /* 0x040fe400078e00ff */
[C---:B------:R-:W-:Y:S01]  /*0ff0*/  IMAD.WIDE.U32 R16, R19.reuse, UR12, R12 ;  /* 0x0000000c13107c25 */ /* 0x040fe2000f8e000c */
[----:B------:R-:W-:Y:S02]  /*1000*/  SHF.L.U64.HI R7, R19, 0x2, R14 ;  /* 0x0000000213077819 */ /* 0x000fe4000001020e */
[----:B------:R-:W-:Y:S01]  /*1010*/  LOP3.LUT R14, R15, 0xfffffffc, RZ, 0xc0, !PT ;  /* 0xfffffffc0f0e7812 */ /* 0x000fe200078ec0ff */
[----:B------:R-:W-:Y:S01]  /*1020*/  IMAD R19, R19, UR13, R17 ;  /* 0x0000000d13137c24 */ /* 0x000fe2000f8e0211 */
[----:B------:R-:W-:Y:S02]  /*1030*/  LOP3.LUT R15, R7, 0x3, RZ, 0xc0, !PT ;  /* 0x00000003070f7812 */ /* 0x000fe400078ec0ff */
[----:B------:R-:W-:Y:S01]  /*1040*/  IADD3 R16, P2, PT, R16, UR10, RZ ;  /* 0x0000000a10107c10 */ /* 0x000fe2000ff5e0ff */
[----:B------:R-:W-:-:S03]  /*1050*/  IMAD.WIDE.U32 R14, R0, UR4, R14 ;  /* 0x00000004000e7c25 */ /* 0x000fc6000f8e000e */
[----:B------:R-:W-:Y:S02]  /*1060*/  IADD3.X R17, PT, PT, R19, UR11, RZ, P2, !PT ;  /* 0x0000000b13117c10 */ /* 0x000fe400097fe4ff */
[----:B0-----:R-:W-:-:S04]  /*1070*/  IADD3 R4, P1, PT, R14, UR8, RZ ;  /* 0x000000080e047c10 */ /* 0x001fc8000ff3e0ff */
[----:B------:R-:W-:Y:S01]  /*1080*/  IADD3.X R5, PT, PT, R2, UR9, R15, P1, !PT ;  /* 0x0000000902057c10 */ /* 0x000fe20008ffe40f */
[----:B---3-5:R-:W-:-:S05]  /*1090*/  FFMA R9, R18, R8, R23 ;  /* 0x0000000812097223 */ /* 0x028fca0000000017 */
[----:B------:R3:W-:Y:S04]  /*10a0*/  STG.E desc[UR6][R10.64], R9 ;  /* 0x000000090a007986 */ /* 0x0007e8000c101906 */
[----:B------:R-:W1:Y:S04]  /*10b0*/  LDG.E R16, desc[UR6][R16.64] ;  /* 0x0000000610107981 */ /* 0x000e68000c1e1900 */
[----:B------:R-:W1:Y:S01]  /*10c0*/  LDG.E R4, desc[UR6][R4.64] ;  /* 0x0000000604047981 */ /* 0x000e62000c1e1900 */
[----:B------:R-:W-:Y:S02]  /*10d0*/  HFMA2 R7, -RZ, RZ, 0, 0 ;  /* 0x00000000ff077431 */ /* 0x000fe400000001ff */
[----:B------:R-:W-:-:S02]  /*10e0*/  VIADD R6, R6, 0x2 ;  /* 0x0000000206067836 */ /* 0x000fc40000000000 */
[----:B-12---:R-:W-:-:S05]  /*10f0*/  FFMA R23, R4, R16, R9 ;  /* 0x0000001004177223 */ /* 0x006fca0000000009 */
[----:B------:R3:W-:Y:S02]  /*1100*/  STG.E desc[UR6][R10.64], R23 ;  /* 0x000000170a007986 */ /* 0x0007e4000c101906 */
.L_x_63:
[----:B------:R-:W-:Y:S05]  /*1110*/  @P0 EXIT ;  /* 0x000000000000094d */ /* 0x000fea0003800000 */
[----:B------:R-:W3:Y:S01]  /*1120*/  LDCU.64 UR4, c[0x0][0x398] ;  /* 0x00007300ff0477ac */ /* 0x000ee20008000a00 */
[C---:B------:R-:W-:Y:S01]  /*1130*/  SHF.L.U64.HI R5, R6.reuse, 0x2, R7 ;  /* 0x0000000206057819 */ /* 0x040fe20000010207 */
[----:B------:R-:W-:Y:S01]  /*1140*/  IMAD.SHL.U32 R4, R6, 0x4, RZ ;  /* 0x0000000406047824 */ /* 0x000fe200078e00ff */
[----:B------:R-:W4:Y:S01]  /*1150*/  LDCU.64 UR12, c[0x0][0x3a0] ;  /* 0x00007400ff0c77ac */ /* 0x000f220008000a00 */
[----:B------:R-:W0:Y:S01]  /*1160*/  LDCU.128 UR8, c[0x0][0x380] ;  /* 0x00007000ff0877ac */ /* 0x000e220008000c00 */
[----:B---3--:R-:W-:Y:S02]  /*1170*/  IMAD R9, R3, UR4, RZ ;  /* 0x0000000403097c24 */ /* 0x008fe4000f8e02ff */
[----:B------:R-:W-:-:S04]  /*1180*/  IMAD.WIDE.U32 R2, R0, UR4, R4 ;  /* 0x0000000400027c25 */ /* 0x000fc8000f8e0004 */
[----:B----4-:R-:W-:Y:S01]  /*1190*/  IMAD.WIDE.U32 R12, R6, UR12, R12 ;  /* 0x0000000c060c7c25 */ /* 0x010fe2000f8e000c */
[----:B0-----:R-:W-:-:S03]  /*11a0*/  IADD3 R2, P0, PT, R2, UR8, RZ ;  /* 0x0000000802027c10 */ /* 0x001fc6000ff1e0ff */
[----:B------:R-:W-:Y:S01]  /*11b0*/  IMAD R7, R7, UR12, RZ ;  /* 0x0000000c07077c24 */ /* 0x000fe2000f8e02ff */
[----:B------:R-:W-:Y:S01]  /*11c0*/  IADD3 R4, P1, PT, R12, UR10, RZ ;  /* 0x0000000a0c047c10 */ /* 0x000fe2000ff3e0ff */
[----:B------:R-:W-:Y:S02]  /*11d0*/  IMAD R9, R0, UR5, R9 ;  /* 0x0000000500097c24 */ /* 0x000fe4000f8e0209 */
[----:B------:R-:W-:-:S03]  /*11e0*/  IMAD R7, R6, UR13, R7 ;  /* 0x0000000d06077c24 */ /* 0x000fc6000f8e0207 */
[----:B------:R-:W-:Y:S02]  /*11f0*/  IADD3.X R3, PT, PT, R9, UR9, R3, P0, !PT ;  /* 0x0000000909037c10 */ /* 0x000fe400087fe403 */
[----:B------:R-:W-:-:S03]  /*1200*/  IADD3.X R5, PT, PT, R13, UR11, R7, P1, !PT ;  /* 0x0000000b0d057c10 */ /* 0x000fc60008ffe407 */
[----:B------:R-:W1:Y:S04]  /*1210*/  LDG.E R2, desc[UR6][R2.64] ;  /* 0x0000000602027981 */ /* 0x000e68000c1e1900 */
[----:B------:R-:W1:Y:S02]  /*1220*/  LDG.E R4, desc[UR6][R4.64] ;  /* 0x0000000604047981 */ /* 0x000e64000c1e1900 */
[----:B-12--5:R-:W-:-:S05]  /*1230*/  FFMA R23, R2, R4, R23 ;  /* 0x0000000402177223 */ /* 0x026fca0000000017 */
[----:B------:R-:W-:Y:S01]  /*1240*/  STG.E desc[UR6][R10.64], R23 ;  /* 0x000000170a007986 */ /* 0x000fe2000c101906 */
[----:B------:R-:W-:Y:S05]  /*1250*/  EXIT ;  /* 0x000000000000794d */ /* 0x000fea0003800000 */
        .weak           $__internal_5_$__cuda_sm20_div_u64
        .type           $__internal_5_$__cuda_sm20_div_u64,@function
        .size           $__internal_5_$__cuda_sm20_div_u64,(.L_x_70 - $__internal_5_$__cuda_sm20_div_u64)
$__internal_5_$__cuda_sm20_div_u64:
        /* <DEDUP_REMOVED lines=17> */
[----:B------:R-:W-:-:S03]  /*1370*/  IADD3 R9, P2, PT, R15, R8, RZ ;  /* 0x000000080f097210 */ /* 0x000fc60007f5e0ff */
[----:B------:R-:W-:Y:S02]  /*1380*/  IMAD.X R8, R13, 0x1, R7, P0 ;  /* 0x000000010d087824 */ /* 0x000fe400000e0607 */
        /* <DEDUP_REMOVED lines=37> */
[----:B------:R-:W-:Y:S01]  /*15e0*/  VIADD R3, R6, 0x1 ;  /* 0x0000000106037836 */ /* 0x000fe20000000000 */
[----:B------:R-:W-:Y:S02]  /*15f0*/  ISETP.NE.U32.AND P1, PT, R4, RZ, PT ;  /* 0x000000ff0400720c */ /* 0x000fe40003f25070 */
[----:B------:R-:W-:-:S02]  /*1600*/  ISETP.GE.U32.AND.EX P0, PT, R8, R5, PT, P0 ;  /* 0x000000050800720c */ /* 0x000fc40003f06100 */
[----:B------:R-:W-:Y:S01]  /*1610*/  ISETP.NE.AND.EX P1, PT, R5, RZ, PT, P1 ;  /* 0x000000ff0500720c */ /* 0x000fe20003f25310 */
[----:B------:R-:W-:Y:S01]  /*1620*/  IMAD.MOV.U32 R5, RZ, RZ, 0x0 ;  /* 0x00000000ff057424 */ /* 0x000fe200078e00ff */
[----:B------:R-:W-:Y:S02]  /*1630*/  MOV R4, R0 ;  /* 0x0000000000047202 */ /* 0x000fe40000000f00 */
[----:B------:R-:W-:-:S04]  /*1640*/  SEL R3, R3, R6, P0 ;  /* 0x0000000603037207 */ /* 0x000fc80000000000 */
[----:B------:R-:W-:Y:S01]  /*1650*/  SEL R3, R3, 0xffffffff, P1 ;  /* 0xffffffff03037807 */ /* 0x000fe20000800000 */
[----:B------:R-:W-:Y:S06]  /*1660*/  RET.REL.NODEC R4 `(_Z6matmulPfS_S_mmmmmmm) ;  /* 0xffffffe804647950 */ /* 0x000fec0003c3ffff */
.L_x_64:
        /* <DEDUP_REMOVED lines=9> */
.L_x_70:


//--------------------- .nv.global.init           --------------------------
	.section	.nv.global.init,"aw",@progbits
.nv.global.init:
	.type		$str,@object
	.size		$str,(.L_0 - $str)
$str:
        /*0000*/ 	.byte	0x25, 0x66, 0x20, 0x00
.L_0:


//--------------------- .nv.shared.reserved.0     --------------------------
	.section	.nv.shared.reserved.0,"aw",@nobits
	.weak		__nv_reservedSMEM_offset_0_alias
	.size		__nv_reservedSMEM_offset_0_alias, 0, 64
	.other		__nv_reservedSMEM_offset_0_alias,@"STO_CUDA_RESERVED_SHARED STV_DEFAULT"
__nv_reservedSMEM_offset_0_alias:
	.zero		0
	.zero		64


//--------------------- .nv.constant0._Z12debug_kernelPfmii --------------------------
	.section	.nv.constant0._Z12debug_kernelPfmii,"a",@progbits
	.sectionflags	@""
	.align	4
.nv.constant0._Z12debug_kernelPfmii:
	.zero		920


//--------------------- .nv.constant0._Z9grad_stepiPiPfS0_mmf --------------------------
	.section	.nv.constant0._Z9grad_stepiPiPfS0_mmf,"a",@progbits
	.sectionflags	@""
	.align	4
.nv.constant0._Z9grad_stepiPiPfS0_mmf:
	.zero		948


//--------------------- .nv.constant0._Z11calc_grad_biPfiPiS_S_S_S_mmmm --------------------------
	.section	.nv.constant0._Z11calc_grad_biPfiPiS_S_S_S_mmmm,"a",@progbits
	.sectionflags	@""
	.align	4
.nv.constant0._Z11calc_grad_biPfiPiS_S_S_S_mmmm:
	.zero		992


//--------------------- .nv.constant0._Z11calc_grad_xiPfiPiS_S_S_S_S_mmmmm --------------------------
	.section	.nv.constant0._Z11calc_grad_xiPfiPiS_S_S_S_S_mmmmm,"a",@progbits
	.sectionflags	@""
	.align	4
.nv.constant0._Z11calc_grad_xiPfiPiS_S_S_S_S_mmmmm:
	.zero		1008


//--------------------- .nv.constant0._Z11calc_grad_wiPfiPiS_S_S_S_mmmm --------------------------
	.section	.nv.constant0._Z11calc_grad_wiPfiPiS_S_S_S_mmmm,"a",@progbits
	.sectionflags	@""
	.align	4
.nv.constant0._Z11calc_grad_wiPfiPiS_S_S_S_mmmm:
	.zero		992


//--------------------- .nv.constant0._Z13cross_entropyPfS_S_mmmi --------------------------
	.section	.nv.constant0._Z13cross_entropyPfS_S_mmmi,"a",@progbits
	.sectionflags	@""
	.align	4
.nv.constant0._Z13cross_entropyPfS_S_mmmi:
	.zero		948


//--------------------- .nv.constant0._Z7softmaxPfS_S_S_mmmm --------------------------
	.section	.nv.constant0._Z7softmaxPfS_S_S_mmmm,"a",@progbits
	.sectionflags	@""
	.align	4
.nv.constant0._Z7softmaxPfS_S_S_mmmm:
	.zero		960


//--------------------- .nv.constant0._Z6expsumPfS_S_mmm --------------------------
	.section	.nv.constant0._Z6expsumPfS_S_mmm,"a",@progbits
	.sectionflags	@""
	.align	4
.nv.constant0._Z6expsumPfS_S_mmm:
	.zero		944


//--------------------- .nv.constant0._Z3maxPfS_mmm --------------------------
	.section	.nv.constant0._Z3maxPfS_mmm,"a",@progbits
	.sectionflags	@""
	.align	4
.nv.constant0._Z3maxPfS_mmm:
	.zero		936


//--------------------- .nv.constant0._Z9leakyreluPfS_fmmmm --------------------------
	.section	.nv.constant0._Z9leakyreluPfS_fmmmm,"a",@progbits
	.sectionflags	@""
	.align	4
.nv.constant0._Z9leakyreluPfS_fmmmm:
	.zero		952


//--------------------- .nv.constant0._Z6mataddPfS_S_mmmmm --------------------------
	.section	.nv.constant0._Z6mataddPfS_S_mmmmm,"a",@progbits
	.sectionflags	@""
	.align	4
.nv.constant0._Z6mataddPfS_S_mmmmm:
	.zero		960


//--------------------- .nv.constant0._Z6matmulPfS_S_mmmmmmm --------------------------
	.section	.nv.constant0._Z6matmulPfS_S_mmmmmmm,"a",@progbits
	.sectionflags	@""
	.align	4
.nv.constant0._Z6matmulPfS_S_mmmmmmm:
	.zero		976


//--------------------- SYMBOLS --------------------------

	.type		.nv.reservedSmem.offset0,@object
	.size		.nv.reservedSmem.offset0,0x4
	.type		vprintf,@function
